//
// Generated by NVIDIA NVVM Compiler
//
// Compiler Build ID: CL-36424714
// Cuda compilation tools, release 13.0, V13.0.88
// Based on NVVM 20.0.0
//

.version 9.0
.target sm_100
.address_size 64

	// .globl	ucget
.const .align 4 .f32 e0 = 0f2D1BC3B8;
.const .align 4 .f32 m0 = 0f35A8A9B8;

.visible .entry ucget(
	.param .u64 .ptr .align 1 ucget_param_0,
	.param .u64 .ptr .align 1 ucget_param_1,
	.param .u64 .ptr .align 1 ucget_param_2,
	.param .u64 .ptr .align 1 ucget_param_3,
	.param .u64 .ptr .align 1 ucget_param_4,
	.param .u64 .ptr .align 1 ucget_param_5,
	.param .u64 .ptr .align 1 ucget_param_6,
	.param .u64 .ptr .align 1 ucget_param_7,
	.param .u64 .ptr .align 1 ucget_param_8,
	.param .u32 ucget_param_9,
	.param .u32 ucget_param_10,
	.param .u32 ucget_param_11,
	.param .f32 ucget_param_12,
	.param .f32 ucget_param_13
)
{
	.reg .pred 	%p<7>;
	.reg .b32 	%r<26>;
	.reg .b32 	%f<20>;
	.reg .b64 	%rd<37>;
	.reg .b64 	%fd<6>;

	ld.param.u64 	%rd5, [ucget_param_1];
	ld.param.u64 	%rd10, [ucget_param_3];
	ld.param.u64 	%rd11, [ucget_param_4];
	ld.param.u64 	%rd12, [ucget_param_5];
	ld.param.u64 	%rd8, [ucget_param_7];
	ld.param.u64 	%rd9, [ucget_param_8];
	ld.param.u32 	%r7, [ucget_param_9];
	ld.param.u32 	%r8, [ucget_param_10];
	ld.param.u32 	%r9, [ucget_param_11];
	ld.param.f32 	%f3, [ucget_param_12];
	ld.param.f32 	%f4, [ucget_param_13];
	cvta.to.global.u64 	%rd1, %rd12;
	cvta.to.global.u64 	%rd2, %rd11;
	cvta.to.global.u64 	%rd3, %rd10;
	mov.u32 	%r10, %ctaid.x;
	mov.u32 	%r11, %ntid.x;
	mov.u32 	%r12, %tid.x;
	mad.lo.s32 	%r13, %r10, %r11, %r12;
	mul.lo.s32 	%r14, %r9, %r8;
	div.s32 	%r1, %r13, %r14;
	mul.lo.s32 	%r15, %r1, %r14;
	sub.s32 	%r16, %r13, %r15;
	div.s32 	%r17, %r16, %r9;
	mul.lo.s32 	%r18, %r17, %r9;
	sub.s32 	%r19, %r16, %r18;
	add.s32 	%r20, %r7, -1;
	setp.ge.s32 	%p1, %r1, %r20;
	add.s32 	%r21, %r8, -1;
	setp.ge.s32 	%p2, %r17, %r21;
	or.pred  	%p3, %p1, %p2;
	add.s32 	%r22, %r9, -1;
	setp.ge.s32 	%p4, %r19, %r22;
	or.pred  	%p5, %p3, %p4;
	@%p5 bra 	$L__BB0_4;
	ld.param.u64 	%rd36, [ucget_param_6];
	ld.param.u64 	%rd35, [ucget_param_2];
	cvta.to.global.u64 	%rd13, %rd5;
	cvta.to.global.u64 	%rd14, %rd35;
	cvta.to.global.u64 	%rd15, %rd36;
	cvta.to.global.u64 	%rd16, %rd8;
	cvta.to.global.u64 	%rd17, %rd9;
	ld.const.f32 	%f5, [m0];
	mad.lo.s32 	%r23, %r1, %r8, %r17;
	mad.lo.s32 	%r4, %r23, %r9, %r19;
	mul.wide.s32 	%rd18, %r4, 4;
	add.s64 	%rd19, %rd14, %rd18;
	ld.global.f32 	%f6, [%rd19];
	mul.f32 	%f7, %f5, %f6;
	div.rn.f32 	%f8, %f7, %f3;
	add.s64 	%rd20, %rd15, %rd18;
	mov.b32 	%r24, 1065353216;
	st.global.u32 	[%rd20], %r24;
	rcp.rn.f32 	%f1, %f4;
	div.rn.f32 	%f9, %f1, %f8;
	add.s64 	%rd21, %rd16, %rd18;
	st.global.f32 	[%rd21], %f9;
	rcp.rn.f32 	%f10, %f8;
	add.s64 	%rd22, %rd17, %rd18;
	st.global.f32 	[%rd22], %f10;
	add.s64 	%rd23, %rd13, %rd18;
	ld.global.f32 	%f2, [%rd23];
	setp.leu.f32 	%p6, %f2, 0f42C80000;
	@%p6 bra 	$L__BB0_3;
	add.s64 	%rd31, %rd3, %rd18;
	mov.b32 	%r25, 0;
	st.global.u32 	[%rd31], %r25;
	add.s64 	%rd32, %rd2, %rd18;
	st.global.u32 	[%rd32], %r25;
	add.s64 	%rd33, %rd1, %rd18;
	st.global.u32 	[%rd33], %r25;
	bra.uni 	$L__BB0_4;
$L__BB0_3:
	ld.param.u64 	%rd34, [ucget_param_0];
	ld.const.f32 	%f11, [e0];
	cvta.to.global.u64 	%rd24, %rd34;
	add.s64 	%rd26, %rd24, %rd18;
	ld.global.f32 	%f12, [%rd26];
	mul.f32 	%f13, %f11, %f12;
	div.rn.f32 	%f14, %f13, %f3;
	cvt.f64.f32 	%fd1, %f14;
	cvt.f64.f32 	%fd2, %f2;
	mul.f64 	%fd3, %fd2, 0d3FE0000000000000;
	add.f64 	%fd4, %fd3, %fd1;
	cvt.rn.f32.f64 	%f15, %fd4;
	sub.f64 	%fd5, %fd1, %fd3;
	cvt.rn.f32.f64 	%f16, %fd5;
	div.rn.f32 	%f17, %f16, %f15;
	add.s64 	%rd27, %rd3, %rd18;
	st.global.f32 	[%rd27], %f17;
	div.rn.f32 	%f18, %f1, %f15;
	add.s64 	%rd28, %rd2, %rd18;
	st.global.f32 	[%rd28], %f18;
	rcp.rn.f32 	%f19, %f15;
	add.s64 	%rd29, %rd1, %rd18;
	st.global.f32 	[%rd29], %f19;
$L__BB0_4:
	ret;

}
	// .globl	ucgeta
.visible .entry ucgeta(
	.param .u64 .ptr .align 1 ucgeta_param_0,
	.param .u64 .ptr .align 1 ucgeta_param_1,
	.param .u64 .ptr .align 1 ucgeta_param_2,
	.param .u64 .ptr .align 1 ucgeta_param_3,
	.param .u64 .ptr .align 1 ucgeta_param_4,
	.param .u64 .ptr .align 1 ucgeta_param_5,
	.param .u64 .ptr .align 1 ucgeta_param_6,
	.param .u64 .ptr .align 1 ucgeta_param_7,
	.param .u64 .ptr .align 1 ucgeta_param_8,
	.param .u32 ucgeta_param_9,
	.param .u32 ucgeta_param_10,
	.param .u32 ucgeta_param_11,
	.param .f32 ucgeta_param_12,
	.param .f32 ucgeta_param_13
)
{
	.reg .pred 	%p<7>;
	.reg .b32 	%r<26>;
	.reg .b32 	%f<22>;
	.reg .b64 	%rd<37>;
	.reg .b64 	%fd<4>;

	ld.param.u64 	%rd5, [ucgeta_param_1];
	ld.param.u64 	%rd10, [ucgeta_param_3];
	ld.param.u64 	%rd11, [ucgeta_param_4];
	ld.param.u64 	%rd12, [ucgeta_param_5];
	ld.param.u64 	%rd8, [ucgeta_param_7];
	ld.param.u64 	%rd9, [ucgeta_param_8];
	ld.param.u32 	%r7, [ucgeta_param_9];
	ld.param.u32 	%r8, [ucgeta_param_10];
	ld.param.u32 	%r9, [ucgeta_param_11];
	ld.param.f32 	%f3, [ucgeta_param_12];
	ld.param.f32 	%f4, [ucgeta_param_13];
	cvta.to.global.u64 	%rd1, %rd12;
	cvta.to.global.u64 	%rd2, %rd11;
	cvta.to.global.u64 	%rd3, %rd10;
	mov.u32 	%r10, %ctaid.x;
	mov.u32 	%r11, %ntid.x;
	mov.u32 	%r12, %tid.x;
	mad.lo.s32 	%r13, %r10, %r11, %r12;
	mul.lo.s32 	%r14, %r9, %r8;
	div.s32 	%r1, %r13, %r14;
	mul.lo.s32 	%r15, %r1, %r14;
	sub.s32 	%r16, %r13, %r15;
	div.s32 	%r17, %r16, %r9;
	mul.lo.s32 	%r18, %r17, %r9;
	sub.s32 	%r19, %r16, %r18;
	add.s32 	%r20, %r7, -1;
	setp.ge.s32 	%p1, %r1, %r20;
	add.s32 	%r21, %r8, -1;
	setp.ge.s32 	%p2, %r17, %r21;
	or.pred  	%p3, %p1, %p2;
	add.s32 	%r22, %r9, -1;
	setp.ge.s32 	%p4, %r19, %r22;
	or.pred  	%p5, %p3, %p4;
	@%p5 bra 	$L__BB1_4;
	ld.param.u64 	%rd36, [ucgeta_param_6];
	ld.param.u64 	%rd35, [ucgeta_param_2];
	cvta.to.global.u64 	%rd13, %rd5;
	cvta.to.global.u64 	%rd14, %rd35;
	cvta.to.global.u64 	%rd15, %rd36;
	cvta.to.global.u64 	%rd16, %rd8;
	cvta.to.global.u64 	%rd17, %rd9;
	ld.const.f32 	%f5, [m0];
	mad.lo.s32 	%r23, %r1, %r8, %r17;
	mad.lo.s32 	%r4, %r23, %r9, %r19;
	mul.wide.s32 	%rd18, %r4, 4;
	add.s64 	%rd19, %rd14, %rd18;
	ld.global.f32 	%f6, [%rd19];
	mul.f32 	%f7, %f5, %f6;
	div.rn.f32 	%f8, %f7, %f3;
	add.s64 	%rd20, %rd15, %rd18;
	mov.b32 	%r24, 1065353216;
	st.global.u32 	[%rd20], %r24;
	rcp.rn.f32 	%f1, %f4;
	div.rn.f32 	%f9, %f1, %f8;
	add.s64 	%rd21, %rd16, %rd18;
	st.global.f32 	[%rd21], %f9;
	rcp.rn.f32 	%f10, %f8;
	add.s64 	%rd22, %rd17, %rd18;
	st.global.f32 	[%rd22], %f10;
	add.s64 	%rd23, %rd13, %rd18;
	ld.global.f32 	%f2, [%rd23];
	setp.leu.f32 	%p6, %f2, 0f42C80000;
	@%p6 bra 	$L__BB1_3;
	add.s64 	%rd31, %rd3, %rd18;
	mov.b32 	%r25, 0;
	st.global.u32 	[%rd31], %r25;
	add.s64 	%rd32, %rd2, %rd18;
	st.global.u32 	[%rd32], %r25;
	add.s64 	%rd33, %rd1, %rd18;
	st.global.u32 	[%rd33], %r25;
	bra.uni 	$L__BB1_4;
$L__BB1_3:
	ld.param.u64 	%rd34, [ucgeta_param_0];
	ld.const.f32 	%f11, [e0];
	cvta.to.global.u64 	%rd24, %rd34;
	add.s64 	%rd26, %rd24, %rd18;
	ld.global.f32 	%f12, [%rd26];
	mul.f32 	%f13, %f11, %f12;
	div.rn.f32 	%f14, %f13, %f3;
	cvt.f64.f32 	%fd1, %f14;
	cvt.f64.f32 	%fd2, %f2;
	fma.rn.f64 	%fd3, %fd2, 0d3FE0000000000000, %fd1;
	cvt.rn.f32.f64 	%f15, %fd3;
	add.f32 	%f16, %f11, %f11;
	mul.f32 	%f17, %f16, %f12;
	fma.rn.f32 	%f18, %f3, %f2, %f17;
	div.rn.f32 	%f19, %f17, %f18;
	add.s64 	%rd27, %rd3, %rd18;
	st.global.f32 	[%rd27], %f19;
	div.rn.f32 	%f20, %f1, %f15;
	add.s64 	%rd28, %rd2, %rd18;
	st.global.f32 	[%rd28], %f20;
	rcp.rn.f32 	%f21, %f15;
	add.s64 	%rd29, %rd1, %rd18;
	st.global.f32 	[%rd29], %f21;
$L__BB1_4:
	ret;

}


// ===== COMPILED SASS (sm_100) =====

	.target	sm_100

	.elftype	@"ET_EXEC"


//--------------------- .note.nv.tkinfo           --------------------------
	.section	.note.nv.tkinfo,"",@"SHT_NOTE"
	.sectionflags	@"SHF_NOTE_NV_TKINFO"
	.tkinfo
        /*0018*/ 	.word	0x00000002
        /*0030*/ 	.string	""
        /*0030*/ 	.string	"ptxas"
        /*0030*/ 	.string	"Cuda compilation tools, release 13.0, V13.0.88"
        /*0030*/ 	.string	"Build cuda_13.0.r13.0/compiler.36424714_0"
        /*0030*/ 	.string	"-arch sm_100 -m 64 "



//--------------------- .note.nv.cuinfo           --------------------------
	.section	.note.nv.cuinfo,"",@"SHT_NOTE"
	.sectionflags	@"SHF_NOTE_NV_CUINFO"
        /*0018*/ 	.short	0x0002
        /*001a*/ 	.short	0x0064
        /*001c*/ 	.short	0x0082
	.zero		2


//--------------------- .nv.info                  --------------------------
	.section	.nv.info,"",@"SHT_CUDA_INFO"
	.align	4


	//----- nvinfo : EIATTR_REGCOUNT
	.align		4
        /*0000*/ 	.byte	0x04, 0x2f
        /*0002*/ 	.short	(.L_3 - .L_2)
	.align		4
.L_2:
        /*0004*/ 	.word	index@(ucget)
        /*0008*/ 	.word	0x00000012


	//----- nvinfo : EIATTR_FRAME_SIZE
	.align		4
.L_3:
        /*000c*/ 	.byte	0x04, 0x11
        /*000e*/ 	.short	(.L_5 - .L_4)
	.align		4
.L_4:
        /*0010*/ 	.word	index@($__internal_3_$__cuda_sm3x_div_rn_noftz_f32_slowpath)
        /*0014*/ 	.word	0x00000000


	//----- nvinfo : EIATTR_FRAME_SIZE
	.align		4
.L_5:
        /*0018*/ 	.byte	0x04, 0x11
        /*001a*/ 	.short	(.L_7 - .L_6)
	.align		4
.L_6:
        /*001c*/ 	.word	index@($__internal_2_$__cuda_sm20_rcp_rn_f32_slowpath)
        /*0020*/ 	.word	0x00000000


	//----- nvinfo : EIATTR_FRAME_SIZE
	.align		4
.L_7:
        /*0024*/ 	.byte	0x04, 0x11
        /*0026*/ 	.short	(.L_9 - .L_8)
	.align		4
.L_8:
        /*0028*/ 	.word	index@(ucget)
        /*002c*/ 	.word	0x00000000


	//----- nvinfo : EIATTR_REGCOUNT
	.align		4
.L_9:
        /*0030*/ 	.byte	0x04, 0x2f
        /*0032*/ 	.short	(.L_11 - .L_10)
	.align		4
.L_10:
        /*0034*/ 	.word	index@(ucgeta)
        /*0038*/ 	.word	0x00000014


	//----- nvinfo : EIATTR_FRAME_SIZE
	.align		4
.L_11:
        /*003c*/ 	.byte	0x04, 0x11
        /*003e*/ 	.short	(.L_13 - .L_12)
	.align		4
.L_12:
        /*0040*/ 	.word	index@($__internal_1_$__cuda_sm3x_div_rn_noftz_f32_slowpath)
        /*0044*/ 	.word	0x00000000


	//----- nvinfo : EIATTR_FRAME_SIZE
	.align		4
.L_13:
        /*0048*/ 	.byte	0x04, 0x11
        /*004a*/ 	.short	(.L_15 - .L_14)
	.align		4
.L_14:
        /*004c*/ 	.word	index@($__internal_0_$__cuda_sm20_rcp_rn_f32_slowpath)
        /*0050*/ 	.word	0x00000000


	//----- nvinfo : EIATTR_FRAME_SIZE
	.align		4
.L_15:
        /*0054*/ 	.byte	0x04, 0x11
        /*0056*/ 	.short	(.L_17 - .L_16)
	.align		4
.L_16:
        /*0058*/ 	.word	index@(ucgeta)
        /*005c*/ 	.word	0x00000000


	//----- nvinfo : EIATTR_MIN_STACK_SIZE
	.align		4
.L_17:
        /*0060*/ 	.byte	0x04, 0x12
        /*0062*/ 	.short	(.L_19 - .L_18)
	.align		4
.L_18:
        /*0064*/ 	.word	index@(ucgeta)
        /*0068*/ 	.word	0x00000000


	//----- nvinfo : EIATTR_MIN_STACK_SIZE
	.align		4
.L_19:
        /*006c*/ 	.byte	0x04, 0x12
        /*006e*/ 	.short	(.L_21 - .L_20)
	.align		4
.L_20:
        /*0070*/ 	.word	index@(ucget)
        /*0074*/ 	.word	0x00000000
.L_21:


//--------------------- .nv.compat                --------------------------
	.section	.nv.compat,"",@"SHT_CUDA_COMPAT_INFO"
	.align	4
        /*0000*/ 	.byte	0x02, 0x09, 0x00, 0x00, 0x02, 0x02, 0x01, 0x00, 0x02, 0x05, 0x05, 0x00, 0x03, 0x07, 0x01, 0x01
        /*0010*/ 	.byte	0x02, 0x03, 0x00, 0x00, 0x02, 0x06, 0x01, 0x00, 0x04, 0x0b, 0x08, 0x00, 0x01, 0x00, 0x00, 0x00
        /*0020*/ 	.byte	0x00, 0x00, 0x00, 0x00


//--------------------- .nv.info.ucgeta           --------------------------
	.section	.nv.info.ucgeta,"",@"SHT_CUDA_INFO"
	.sectionflags	@""
	.align	4


	//----- nvinfo : EIATTR_CUDA_API_VERSION
	.align		4
        /*0000*/ 	.byte	0x04, 0x37
        /*0002*/ 	.short	(.L_23 - .L_22)
.L_22:
        /*0004*/ 	.word	0x00000082


	//----- nvinfo : EIATTR_KPARAM_INFO
	.align		4
.L_23:
        /*0008*/ 	.byte	0x04, 0x17
        /*000a*/ 	.short	(.L_25 - .L_24)
.L_24:
        /*000c*/ 	.word	0x00000000
        /*0010*/ 	.short	0x000d
        /*0012*/ 	.short	0x0058
        /*0014*/ 	.byte	0x00, 0xf0, 0x11, 0x00


	//----- nvinfo : EIATTR_KPARAM_INFO
	.align		4
.L_25:
        /*0018*/ 	.byte	0x04, 0x17
        /*001a*/ 	.short	(.L_27 - .L_26)
.L_26:
        /*001c*/ 	.word	0x00000000
        /*0020*/ 	.short	0x000c
        /*0022*/ 	.short	0x0054
        /*0024*/ 	.byte	0x00, 0xf0, 0x11, 0x00


	//----- nvinfo : EIATTR_KPARAM_INFO
	.align		4
.L_27:
        /*0028*/ 	.byte	0x04, 0x17
        /*002a*/ 	.short	(.L_29 - .L_28)
.L_28:
        /*002c*/ 	.word	0x00000000
        /*0030*/ 	.short	0x000b
        /*0032*/ 	.short	0x0050
        /*0034*/ 	.byte	0x00, 0xf0, 0x11, 0x00


	//----- nvinfo : EIATTR_KPARAM_INFO
	.align		4
.L_29:
        /*0038*/ 	.byte	0x04, 0x17
        /*003a*/ 	.short	(.L_31 - .L_30)
.L_30:
        /*003c*/ 	.word	0x00000000
        /*0040*/ 	.short	0x000a
        /*0042*/ 	.short	0x004c
        /*0044*/ 	.byte	0x00, 0xf0, 0x11, 0x00


	//----- nvinfo : EIATTR_KPARAM_INFO
	.align		4
.L_31:
        /*0048*/ 	.byte	0x04, 0x17
        /*004a*/ 	.short	(.L_33 - .L_32)
.L_32:
        /*004c*/ 	.word	0x00000000
        /*0050*/ 	.short	0x0009
        /*0052*/ 	.short	0x0048
        /*0054*/ 	.byte	0x00, 0xf0, 0x11, 0x00


	//----- nvinfo : EIATTR_KPARAM_INFO
	.align		4
.L_33:
        /*0058*/ 	.byte	0x04, 0x17
        /*005a*/ 	.short	(.L_35 - .L_34)
.L_34:
        /*005c*/ 	.word	0x00000000
        /*0060*/ 	.short	0x0008
        /*0062*/ 	.short	0x0040
        /*0064*/ 	.byte	0x00, 0xf5, 0x21, 0x00


	//----- nvinfo : EIATTR_KPARAM_INFO
	.align		4
.L_35:
        /*0068*/ 	.byte	0x04, 0x17
        /*006a*/ 	.short	(.L_37 - .L_36)
.L_36:
        /*006c*/ 	.word	0x00000000
        /*0070*/ 	.short	0x0007
        /*0072*/ 	.short	0x0038
        /*0074*/ 	.byte	0x00, 0xf5, 0x21, 0x00


	//----- nvinfo : EIATTR_KPARAM_INFO
	.align		4
.L_37:
        /*0078*/ 	.byte	0x04, 0x17
        /*007a*/ 	.short	(.L_39 - .L_38)
.L_38:
        /*007c*/ 	.word	0x00000000
        /*0080*/ 	.short	0x0006
        /*0082*/ 	.short	0x0030
        /*0084*/ 	.byte	0x00, 0xf5, 0x21, 0x00


	//----- nvinfo : EIATTR_KPARAM_INFO
	.align		4
.L_39:
        /*0088*/ 	.byte	0x04, 0x17
        /*008a*/ 	.short	(.L_41 - .L_40)
.L_40:
        /*008c*/ 	.word	0x00000000
        /*0090*/ 	.short	0x0005
        /*0092*/ 	.short	0x0028
        /*0094*/ 	.byte	0x00, 0xf5, 0x21, 0x00


	//----- nvinfo : EIATTR_KPARAM_INFO
	.align		4
.L_41:
        /*0098*/ 	.byte	0x04, 0x17
        /*009a*/ 	.short	(.L_43 - .L_42)
.L_42:
        /*009c*/ 	.word	0x00000000
        /*00a0*/ 	.short	0x0004
        /*00a2*/ 	.short	0x0020
        /*00a4*/ 	.byte	0x00, 0xf5, 0x21, 0x00


	//----- nvinfo : EIATTR_KPARAM_INFO
	.align		4
.L_43:
        /*00a8*/ 	.byte	0x04, 0x17
        /*00aa*/ 	.short	(.L_45 - .L_44)
.L_44:
        /*00ac*/ 	.word	0x00000000
        /*00b0*/ 	.short	0x0003
        /*00b2*/ 	.short	0x0018
        /*00b4*/ 	.byte	0x00, 0xf5, 0x21, 0x00


	//----- nvinfo : EIATTR_KPARAM_INFO
	.align		4
.L_45:
        /*00b8*/ 	.byte	0x04, 0x17
        /*00ba*/ 	.short	(.L_47 - .L_46)
.L_46:
        /*00bc*/ 	.word	0x00000000
        /*00c0*/ 	.short	0x0002
        /*00c2*/ 	.short	0x0010
        /*00c4*/ 	.byte	0x00, 0xf5, 0x21, 0x00


	//----- nvinfo : EIATTR_KPARAM_INFO
	.align		4
.L_47:
        /*00c8*/ 	.byte	0x04, 0x17
        /*00ca*/ 	.short	(.L_49 - .L_48)
.L_48:
        /*00cc*/ 	.word	0x00000000
        /*00d0*/ 	.short	0x0001
        /*00d2*/ 	.short	0x0008
        /*00d4*/ 	.byte	0x00, 0xf5, 0x21, 0x00


	//----- nvinfo : EIATTR_KPARAM_INFO
	.align		4
.L_49:
        /*00d8*/ 	.byte	0x04, 0x17
        /*00da*/ 	.short	(.L_51 - .L_50)
.L_50:
        /*00dc*/ 	.word	0x00000000
        /*00e0*/ 	.short	0x0000
        /*00e2*/ 	.short	0x0000
        /*00e4*/ 	.byte	0x00, 0xf5, 0x21, 0x00


	//----- nvinfo : EIATTR_SPARSE_MMA_MASK
	.align		4
.L_51:
        /*00e8*/ 	.byte	0x03, 0x50
        /*00ea*/ 	.short	0x0000


	//----- nvinfo : EIATTR_MAXREG_COUNT
	.align		4
        /*00ec*/ 	.byte	0x03, 0x1b
        /*00ee*/ 	.short	0x00ff


	//----- nvinfo : EIATTR_MERCURY_ISA_VERSION
	.align		4
        /*00f0*/ 	.byte	0x03, 0x5f
        /*00f2*/ 	.short	0x0101


	//----- nvinfo : EIATTR_VRC_CTA_INIT_COUNT
	.align		4
        /*00f4*/ 	.byte	0x02, 0x4a
	.zero		1
	.zero		1


	//----- nvinfo : EIATTR_EXIT_INSTR_OFFSETS
	.align		4
        /*00f8*/ 	.byte	0x04, 0x1c
        /*00fa*/ 	.short	(.L_53 - .L_52)


	//   ....[0]....
.L_52:
        /*00fc*/ 	.word	0x00000440


	//   ....[1]....
        /*0100*/ 	.word	0x00000a00


	//   ....[2]....
        /*0104*/ 	.word	0x00000f50


	//----- nvinfo : EIATTR_CRS_STACK_SIZE
	.align		4
.L_53:
        /*0108*/ 	.byte	0x04, 0x1e
        /*010a*/ 	.short	(.L_55 - .L_54)
.L_54:
        /*010c*/ 	.word	0x00000000


	//----- nvinfo : EIATTR_CBANK_PARAM_SIZE
	.align		4
.L_55:
        /*0110*/ 	.byte	0x03, 0x19
        /*0112*/ 	.short	0x005c


	//----- nvinfo : EIATTR_PARAM_CBANK
	.align		4
        /*0114*/ 	.byte	0x04, 0x0a
        /*0116*/ 	.short	(.L_57 - .L_56)
	.align		4
.L_56:
        /*0118*/ 	.word	index@(.nv.constant0.ucgeta)
        /*011c*/ 	.short	0x0380
        /*011e*/ 	.short	0x005c


	//----- nvinfo : EIATTR_SW_WAR
	.align		4
.L_57:
        /*0120*/ 	.byte	0x04, 0x36
        /*0122*/ 	.short	(.L_59 - .L_58)
.L_58:
        /*0124*/ 	.word	0x00000008
.L_59:


//--------------------- .nv.info.ucget            --------------------------
	.section	.nv.info.ucget,"",@"SHT_CUDA_INFO"
	.sectionflags	@""
	.align	4


	//----- nvinfo : EIATTR_CUDA_API_VERSION
	.align		4
        /*0000*/ 	.byte	0x04, 0x37
        /*0002*/ 	.short	(.L_61 - .L_60)
.L_60:
        /*0004*/ 	.word	0x00000082


	//----- nvinfo : EIATTR_KPARAM_INFO
	.align		4
.L_61:
        /*0008*/ 	.byte	0x04, 0x17
        /*000a*/ 	.short	(.L_63 - .L_62)
.L_62:
        /*000c*/ 	.word	0x00000000
        /*0010*/ 	.short	0x000d
        /*0012*/ 	.short	0x0058
        /*0014*/ 	.byte	0x00, 0xf0, 0x11, 0x00


	//----- nvinfo : EIATTR_KPARAM_INFO
	.align		4
.L_63:
        /*0018*/ 	.byte	0x04, 0x17
        /*001a*/ 	.short	(.L_65 - .L_64)
.L_64:
        /*001c*/ 	.word	0x00000000
        /*0020*/ 	.short	0x000c
        /*0022*/ 	.short	0x0054
        /*0024*/ 	.byte	0x00, 0xf0, 0x11, 0x00


	//----- nvinfo : EIATTR_KPARAM_INFO
	.align		4
.L_65:
        /*0028*/ 	.byte	0x04, 0x17
        /*002a*/ 	.short	(.L_67 - .L_66)
.L_66:
        /*002c*/ 	.word	0x00000000
        /*0030*/ 	.short	0x000b
        /*0032*/ 	.short	0x0050
        /*0034*/ 	.byte	0x00, 0xf0, 0x11, 0x00


	//----- nvinfo : EIATTR_KPARAM_INFO
	.align		4
.L_67:
        /*0038*/ 	.byte	0x04, 0x17
        /*003a*/ 	.short	(.L_69 - .L_68)
.L_68:
        /*003c*/ 	.word	0x00000000
        /*0040*/ 	.short	0x000a
        /*0042*/ 	.short	0x004c
        /*0044*/ 	.byte	0x00, 0xf0, 0x11, 0x00


	//----- nvinfo : EIATTR_KPARAM_INFO
	.align		4
.L_69:
        /*0048*/ 	.byte	0x04, 0x17
        /*004a*/ 	.short	(.L_71 - .L_70)
.L_70:
        /*004c*/ 	.word	0x00000000
        /*0050*/ 	.short	0x0009
        /*0052*/ 	.short	0x0048
        /*0054*/ 	.byte	0x00, 0xf0, 0x11, 0x00


	//----- nvinfo : EIATTR_KPARAM_INFO
	.align		4
.L_71:
        /*0058*/ 	.byte	0x04, 0x17
        /*005a*/ 	.short	(.L_73 - .L_72)
.L_72:
        /*005c*/ 	.word	0x00000000
        /*0060*/ 	.short	0x0008
        /*0062*/ 	.short	0x0040
        /*0064*/ 	.byte	0x00, 0xf5, 0x21, 0x00


	//----- nvinfo : EIATTR_KPARAM_INFO
	.align		4
.L_73:
        /*0068*/ 	.byte	0x04, 0x17
        /*006a*/ 	.short	(.L_75 - .L_74)
.L_74:
        /*006c*/ 	.word	0x00000000
        /*0070*/ 	.short	0x0007
        /*0072*/ 	.short	0x0038
        /*0074*/ 	.byte	0x00, 0xf5, 0x21, 0x00


	//----- nvinfo : EIATTR_KPARAM_INFO
	.align		4
.L_75:
        /*0078*/ 	.byte	0x04, 0x17
        /*007a*/ 	.short	(.L_77 - .L_76)
.L_76:
        /*007c*/ 	.word	0x00000000
        /*0080*/ 	.short	0x0006
        /*0082*/ 	.short	0x0030
        /*0084*/ 	.byte	0x00, 0xf5, 0x21, 0x00


	//----- nvinfo : EIATTR_KPARAM_INFO
	.align		4
.L_77:
        /*0088*/ 	.byte	0x04, 0x17
        /*008a*/ 	.short	(.L_79 - .L_78)
.L_78:
        /*008c*/ 	.word	0x00000000
        /*0090*/ 	.short	0x0005
        /*0092*/ 	.short	0x0028
        /*0094*/ 	.byte	0x00, 0xf5, 0x21, 0x00


	//----- nvinfo : EIATTR_KPARAM_INFO
	.align		4
.L_79:
        /*0098*/ 	.byte	0x04, 0x17
        /*009a*/ 	.short	(.L_81 - .L_80)
.L_80:
        /*009c*/ 	.word	0x00000000
        /*00a0*/ 	.short	0x0004
        /*00a2*/ 	.short	0x0020
        /*00a4*/ 	.byte	0x00, 0xf5, 0x21, 0x00


	//----- nvinfo : EIATTR_KPARAM_INFO
	.align		4
.L_81:
        /*00a8*/ 	.byte	0x04, 0x17
        /*00aa*/ 	.short	(.L_83 - .L_82)
.L_82:
        /*00ac*/ 	.word	0x00000000
        /*00b0*/ 	.short	0x0003
        /*00b2*/ 	.short	0x0018
        /*00b4*/ 	.byte	0x00, 0xf5, 0x21, 0x00


	//----- nvinfo : EIATTR_KPARAM_INFO
	.align		4
.L_83:
        /*00b8*/ 	.byte	0x04, 0x17
        /*00ba*/ 	.short	(.L_85 - .L_84)
.L_84:
        /*00bc*/ 	.word	0x00000000
        /*00c0*/ 	.short	0x0002
        /*00c2*/ 	.short	0x0010
        /*00c4*/ 	.byte	0x00, 0xf5, 0x21, 0x00


	//----- nvinfo : EIATTR_KPARAM_INFO
	.align		4
.L_85:
        /*00c8*/ 	.byte	0x04, 0x17
        /*00ca*/ 	.short	(.L_87 - .L_86)
.L_86:
        /*00cc*/ 	.word	0x00000000
        /*00d0*/ 	.short	0x0001
        /*00d2*/ 	.short	0x0008
        /*00d4*/ 	.byte	0x00, 0xf5, 0x21, 0x00


	//----- nvinfo : EIATTR_KPARAM_INFO
	.align		4
.L_87:
        /*00d8*/ 	.byte	0x04, 0x17
        /*00da*/ 	.short	(.L_89 - .L_88)
.L_88:
        /*00dc*/ 	.word	0x00000000
        /*00e0*/ 	.short	0x0000
        /*00e2*/ 	.short	0x0000
        /*00e4*/ 	.byte	0x00, 0xf5, 0x21, 0x00


	//----- nvinfo : EIATTR_SPARSE_MMA_MASK
	.align		4
.L_89:
        /*00e8*/ 	.byte	0x03, 0x50
        /*00ea*/ 	.short	0x0000


	//----- nvinfo : EIATTR_MAXREG_COUNT
	.align		4
        /*00ec*/ 	.byte	0x03, 0x1b
        /*00ee*/ 	.short	0x00ff


	//----- nvinfo : EIATTR_MERCURY_ISA_VERSION
	.align		4
        /*00f0*/ 	.byte	0x03, 0x5f
        /*00f2*/ 	.short	0x0101


	//----- nvinfo : EIATTR_VRC_CTA_INIT_COUNT
	.align		4
        /*00f4*/ 	.byte	0x02, 0x4a
	.zero		1
	.zero		1


	//----- nvinfo : EIATTR_EXIT_INSTR_OFFSETS
	.align		4
        /*00f8*/ 	.byte	0x04, 0x1c
        /*00fa*/ 	.short	(.L_91 - .L_90)


	//   ....[0]....
.L_90:
        /*00fc*/ 	.word	0x00000440


	//   ....[1]....
        /*0100*/ 	.word	0x000009f0


	//   ....[2]....
        /*0104*/ 	.word	0x00000ee0


	//----- nvinfo : EIATTR_CRS_STACK_SIZE
	.align		4
.L_91:
        /*0108*/ 	.byte	0x04, 0x1e
        /*010a*/ 	.short	(.L_93 - .L_92)
.L_92:
        /*010c*/ 	.word	0x00000000


	//----- nvinfo : EIATTR_CBANK_PARAM_SIZE
	.align		4
.L_93:
        /*0110*/ 	.byte	0x03, 0x19
        /*0112*/ 	.short	0x005c


	//----- nvinfo : EIATTR_PARAM_CBANK
	.align		4
        /*0114*/ 	.byte	0x04, 0x0a
        /*0116*/ 	.short	(.L_95 - .L_94)
	.align		4
.L_94:
        /*0118*/ 	.word	index@(.nv.constant0.ucget)
        /*011c*/ 	.short	0x0380
        /*011e*/ 	.short	0x005c


	//----- nvinfo : EIATTR_SW_WAR
	.align		4
.L_95:
        /*0120*/ 	.byte	0x04, 0x36
        /*0122*/ 	.short	(.L_97 - .L_96)
.L_96:
        /*0124*/ 	.word	0x00000008
.L_97:


//--------------------- .nv.callgraph             --------------------------
	.section	.nv.callgraph,"",@"SHT_CUDA_CALLGRAPH"
	.align	4
	.sectionentsize	8
	.align		4
        /*0000*/ 	.word	0x00000000
	.align		4
        /*0004*/ 	.word	0xffffffff
	.align		4
        /*0008*/ 	.word	0x00000000
	.align		4
        /*000c*/ 	.word	0xfffffffe
	.align		4
        /*0010*/ 	.word	0x00000000
	.align		4
        /*0014*/ 	.word	0xfffffffd
	.align		4
        /*0018*/ 	.word	0x00000000
	.align		4
        /*001c*/ 	.word	0xfffffffc


//--------------------- .nv.constant3             --------------------------
	.section	.nv.constant3,"a",@progbits
	.align	4
.nv.constant3:
	.type		e0,@object
	.size		e0,(m0 - e0)
e0:
        /*0000*/ 	.byte	0xb8, 0xc3, 0x1b, 0x2d
	.type		m0,@object
	.size		m0,(.L_1 - m0)
m0:
        /*0004*/ 	.byte	0xb8, 0xa9, 0xa8, 0x35
.L_1:


//--------------------- .text.ucgeta              --------------------------
	.section	.text.ucgeta,"ax",@progbits
	.align	128
        .global         ucgeta
        .type           ucgeta,@function
        .size           ucgeta,(.L_x_71 - ucgeta)
        .other          ucgeta,@"STO_CUDA_ENTRY STV_DEFAULT"
ucgeta:
.text.ucgeta:
[----:B------:R-:W-:Y:S08]  /*0000*/  LDC R1, c[0x0][0x37c] ;  /* 0x0000df00ff017b82 */ /* 0x000ff00000000800 */
[----:B------:R-:W0:Y:S01]  /*0010*/  LDC R4, c[0x0][0x3d0] ;  /* 0x0000f400ff047b82 */ /* 0x000e220000000800 */
[----:B------:R-:W1:Y:S01]  /*0020*/  LDCU UR6, c[0x0][0x3cc] ;  /* 0x00007980ff0677ac */ /* 0x000e620008000800 */
[----:B------:R-:W2:Y:S06]  /*0030*/  S2R R8, SR_TID.X ;  /* 0x0000000000087919 */ /* 0x000eac0000002100 */
[----:B------:R-:W2:Y:S08]  /*0040*/  S2UR UR4, SR_CTAID.X ;  /* 0x00000000000479c3 */ /* 0x000eb00000002500 */
[----:B------:R-:W2:Y:S01]  /*0050*/  LDC R5, c[0x0][0x360] ;  /* 0x0000d800ff057b82 */ /* 0x000ea20000000800 */
[----:B-1----:R-:W-:-:S02]  /*0060*/  UIADD3 UR5, UPT, UPT, UR6, -0x1, URZ ;  /* 0xffffffff06057890 */ /* 0x002fc4000fffe0ff */
[----:B0-----:R-:W-:Y:S01]  /*0070*/  IMAD R0, R4, UR6, RZ ;  /* 0x0000000604007c24 */ /* 0x001fe2000f8e02ff */
[----:B------:R-:W-:-:S04]  /*0080*/  IABS R9, R4 ;  /* 0x0000000400097213 */ /* 0x000fc80000000000 */
[----:B------:R-:W-:-:S04]  /*0090*/  IABS R10, R0 ;  /* 0x00000000000a7213 */ /* 0x000fc80000000000 */
[----:B------:R-:W0:Y:S01]  /*00a0*/  I2F.RP R6, R10 ;  /* 0x0000000a00067306 */ /* 0x000e220000209400 */
[----:B--2---:R-:W-:Y:S01]  /*00b0*/  IMAD R5, R5, UR4, R8 ;  /* 0x0000000405057c24 */ /* 0x004fe2000f8e0208 */
[----:B------:R-:W1:Y:S04]  /*00c0*/  LDCU UR4, c[0x0][0x3c8] ;  /* 0x00007900ff0477ac */ /* 0x000e680008000800 */
[----:B------:R-:W-:Y:S02]  /*00d0*/  IABS R8, R5 ;  /* 0x0000000500087213 */ /* 0x000fe40000000000 */
[----:B0-----:R-:W0:Y:S01]  /*00e0*/  MUFU.RCP R6, R6 ;  /* 0x0000000600067308 */ /* 0x001e220000001000 */
[----:B-1----:R-:W-:Y:S01]  /*00f0*/  UIADD3 UR4, UPT, UPT, UR4, -0x1, URZ ;  /* 0xffffffff04047890 */ /* 0x002fe2000fffe0ff */
[----:B0-----:R-:W-:Y:S01]  /*0100*/  VIADD R2, R6, 0xffffffe ;  /* 0x0ffffffe06027836 */ /* 0x001fe20000000000 */
[----:B------:R-:W-:-:S05]  /*0110*/  IABS R6, R0 ;  /* 0x0000000000067213 */ /* 0x000fca0000000000 */
[----:B------:R0:W1:Y:S02]  /*0120*/  F2I.FTZ.U32.TRUNC.NTZ R3, R2 ;  /* 0x0000000200037305 */ /* 0x000064000021f000 */
[----:B0-----:R-:W-:Y:S02]  /*0130*/  HFMA2 R2, -RZ, RZ, 0, 0 ;  /* 0x00000000ff027431 */ /* 0x001fe400000001ff */
[----:B-1----:R-:W-:-:S04]  /*0140*/  IMAD.MOV R7, RZ, RZ, -R3 ;  /* 0x000000ffff077224 */ /* 0x002fc800078e0a03 */
[----:B------:R-:W-:-:S04]  /*0150*/  IMAD R7, R7, R10, RZ ;  /* 0x0000000a07077224 */ /* 0x000fc800078e02ff */
[----:B------:R-:W-:-:S04]  /*0160*/  IMAD.HI.U32 R3, R3, R7, R2 ;  /* 0x0000000703037227 */ /* 0x000fc800078e0002 */
[----:B------:R-:W-:Y:S02]  /*0170*/  IMAD.MOV.U32 R7, RZ, RZ, R8 ;  /* 0x000000ffff077224 */ /* 0x000fe400078e0008 */
[----:B------:R-:W-:Y:S02]  /*0180*/  IMAD.MOV R8, RZ, RZ, -R6 ;  /* 0x000000ffff087224 */ /* 0x000fe400078e0a06 */
[----:B------:R-:W-:Y:S01]  /*0190*/  IMAD.HI.U32 R2, R3, R7, RZ ;  /* 0x0000000703027227 */ /* 0x000fe200078e00ff */
[----:B------:R-:W0:Y:S03]  /*01a0*/  I2F.RP R6, R9 ;  /* 0x0000000900067306 */ /* 0x000e260000209400 */
[----:B------:R-:W-:-:S05]  /*01b0*/  IMAD R3, R2, R8, R7 ;  /* 0x0000000802037224 */ /* 0x000fca00078e0207 */
[----:B------:R-:W-:Y:S01]  /*01c0*/  ISETP.GT.U32.AND P2, PT, R10, R3, PT ;  /* 0x000000030a00720c */ /* 0x000fe20003f44070 */
[----:B0-----:R-:W0:-:S12]  /*01d0*/  MUFU.RCP R6, R6 ;  /* 0x0000000600067308 */ /* 0x001e180000001000 */
[-C--:B------:R-:W-:Y:S01]  /*01e0*/  @!P2 IADD3 R3, PT, PT, R3, -R10.reuse, RZ ;  /* 0x8000000a0303a210 */ /* 0x080fe20007ffe0ff */
[----:B------:R-:W-:Y:S01]  /*01f0*/  @!P2 VIADD R2, R2, 0x1 ;  /* 0x000000010202a836 */ /* 0x000fe20000000000 */
[----:B------:R-:W-:Y:S02]  /*0200*/  ISETP.NE.AND P2, PT, R0, RZ, PT ;  /* 0x000000ff0000720c */ /* 0x000fe40003f45270 */
[----:B------:R-:W-:Y:S02]  /*0210*/  ISETP.GE.U32.AND P0, PT, R3, R10, PT ;  /* 0x0000000a0300720c */ /* 0x000fe40003f06070 */
[----:B------:R-:W-:-:S04]  /*0220*/  LOP3.LUT R3, R5, R0, RZ, 0x3c, !PT ;  /* 0x0000000005037212 */ /* 0x000fc800078e3cff */
[----:B------:R-:W-:Y:S01]  /*0230*/  ISETP.GE.AND P1, PT, R3, RZ, PT ;  /* 0x000000ff0300720c */ /* 0x000fe20003f26270 */
[----:B0-----:R-:W-:-:S06]  /*0240*/  VIADD R3, R6, 0xffffffe ;  /* 0x0ffffffe06037836 */ /* 0x001fcc0000000000 */
[----:B------:R-:W0:Y:S01]  /*0250*/  F2I.FTZ.U32.TRUNC.NTZ R3, R3 ;  /* 0x0000000300037305 */ /* 0x000e22000021f000 */
[----:B------:R-:W-:-:S05]  /*0260*/  @P0 IADD3 R2, PT, PT, R2, 0x1, RZ ;  /* 0x0000000102020810 */ /* 0x000fca0007ffe0ff */
[----:B------:R-:W-:-:S04]  /*0270*/  IMAD.MOV.U32 R8, RZ, RZ, R2 ;  /* 0x000000ffff087224 */ /* 0x000fc800078e0002 */
[----:B------:R-:W-:Y:S01]  /*0280*/  @!P1 IMAD.MOV R8, RZ, RZ, -R8 ;  /* 0x000000ffff089224 */ /* 0x000fe200078e0a08 */
[----:B------:R-:W-:Y:S02]  /*0290*/  @!P2 LOP3.LUT R8, RZ, R0, RZ, 0x33, !PT ;  /* 0x00000000ff08a212 */ /* 0x000fe400078e33ff */
[----:B0-----:R-:W-:-:S03]  /*02a0*/  IADD3 R6, PT, PT, RZ, -R3, RZ ;  /* 0x80000003ff067210 */ /* 0x001fc60007ffe0ff */
[----:B------:R-:W-:-:S04]  /*02b0*/  IMAD.MOV R2, RZ, RZ, -R8 ;  /* 0x000000ffff027224 */ /* 0x000fc800078e0a08 */
[----:B------:R-:W-:Y:S02]  /*02c0*/  IMAD R7, R0, R2, R5 ;  /* 0x0000000200077224 */ /* 0x000fe400078e0205 */
[----:B------:R-:W-:Y:S02]  /*02d0*/  IMAD R5, R6, R9, RZ ;  /* 0x0000000906057224 */ /* 0x000fe400078e02ff */
[----:B------:R-:W-:Y:S01]  /*02e0*/  IMAD.MOV.U32 R2, RZ, RZ, RZ ;  /* 0x000000ffff027224 */ /* 0x000fe200078e00ff */
[----:B------:R-:W-:-:S03]  /*02f0*/  IABS R0, R7 ;  /* 0x0000000700007213 */ /* 0x000fc60000000000 */
[----:B------:R-:W-:-:S06]  /*0300*/  IMAD.HI.U32 R2, R3, R5, R2 ;  /* 0x0000000503027227 */ /* 0x000fcc00078e0002 */
[----:B------:R-:W-:-:S05]  /*0310*/  IMAD.HI.U32 R2, R2, R0, RZ ;  /* 0x0000000002027227 */ /* 0x000fca00078e00ff */
[----:B------:R-:W-:-:S05]  /*0320*/  IADD3 R3, PT, PT, -R2, RZ, RZ ;  /* 0x000000ff02037210 */ /* 0x000fca0007ffe1ff */
[----:B------:R-:W-:-:S05]  /*0330*/  IMAD R0, R9, R3, R0 ;  /* 0x0000000309007224 */ /* 0x000fca00078e0200 */
[----:B------:R-:W-:-:S13]  /*0340*/  ISETP.GT.U32.AND P2, PT, R9, R0, PT ;  /* 0x000000000900720c */ /* 0x000fda0003f44070 */
[----:B------:R-:W-:Y:S02]  /*0350*/  @!P2 IMAD.IADD R0, R0, 0x1, -R9 ;  /* 0x000000010000a824 */ /* 0x000fe400078e0a09 */
[----:B------:R-:W-:Y:S01]  /*0360*/  @!P2 VIADD R2, R2, 0x1 ;  /* 0x000000010202a836 */ /* 0x000fe20000000000 */
[----:B------:R-:W-:Y:S02]  /*0370*/  ISETP.NE.AND P2, PT, R4, RZ, PT ;  /* 0x000000ff0400720c */ /* 0x000fe40003f45270 */
[----:B------:R-:W-:Y:S02]  /*0380*/  ISETP.GE.U32.AND P0, PT, R0, R9, PT ;  /* 0x000000090000720c */ /* 0x000fe40003f06070 */
[----:B------:R-:W-:-:S04]  /*0390*/  LOP3.LUT R0, R7, R4, RZ, 0x3c, !PT ;  /* 0x0000000407007212 */ /* 0x000fc800078e3cff */
[----:B------:R-:W-:Y:S02]  /*03a0*/  ISETP.GE.AND P1, PT, R0, RZ, PT ;  /* 0x000000ff0000720c */ /* 0x000fe40003f26270 */
[----:B------:R-:W-:-:S05]  /*03b0*/  IADD3 R0, PT, PT, R4, -0x1, RZ ;  /* 0xffffffff04007810 */ /* 0x000fca0007ffe0ff */
[----:B------:R-:W-:-:S06]  /*03c0*/  @P0 IADD3 R2, PT, PT, R2, 0x1, RZ ;  /* 0x0000000102020810 */ /* 0x000fcc0007ffe0ff */
[----:B------:R-:W-:Y:S01]  /*03d0*/  @!P1 IMAD.MOV R2, RZ, RZ, -R2 ;  /* 0x000000ffff029224 */ /* 0x000fe200078e0a02 */
[----:B------:R-:W-:-:S04]  /*03e0*/  @!P2 LOP3.LUT R2, RZ, R4, RZ, 0x33, !PT ;  /* 0x00000004ff02a212 */ /* 0x000fc800078e33ff */
[----:B------:R-:W-:Y:S01]  /*03f0*/  ISETP.GE.AND P0, PT, R2, UR5, PT ;  /* 0x0000000502007c0c */ /* 0x000fe2000bf06270 */
[----:B------:R-:W-:-:S03]  /*0400*/  IMAD.MOV R3, RZ, RZ, -R2 ;  /* 0x000000ffff037224 */ /* 0x000fc600078e0a02 */
[----:B------:R-:W-:Y:S01]  /*0410*/  ISETP.GE.OR P0, PT, R8, UR4, P0 ;  /* 0x0000000408007c0c */ /* 0x000fe20008706670 */
[----:B------:R-:W-:-:S05]  /*0420*/  IMAD R5, R4, R3, R7 ;  /* 0x0000000304057224 */ /* 0x000fca00078e0207 */
[----:B------:R-:W-:-:S13]  /*0430*/  ISETP.GE.OR P0, PT, R5, R0, P0 ;  /* 0x000000000500720c */ /* 0x000fda0000706670 */
[----:B------:R-:W-:Y:S05]  /*0440*/  @P0 EXIT ;  /* 0x000000000000094d */ /* 0x000fea0003800000 */
[----:B------:R-:W0:Y:S01]  /*0450*/  LDC.64 R6, c[0x0][0x390] ;  /* 0x0000e400ff067b82 */ /* 0x000e220000000a00 */
[----:B------:R-:W1:Y:S01]  /*0460*/  LDCU.64 UR4, c[0x0][0x358] ;  /* 0x00006b00ff0477ac */ /* 0x000e620008000a00 */
[----:B------:R-:W-:Y:S01]  /*0470*/  IMAD R3, R8, UR6, R2 ;  /* 0x0000000608037c24 */ /* 0x000fe2000f8e0202 */
[----:B------:R-:W2:Y:S03]  /*0480*/  LDCU UR6, c[0x3][0x4] ;  /* 0x00c00080ff0677ac */ /* 0x000ea60008000800 */
[----:B------:R-:W-:Y:S02]  /*0490*/  IMAD R4, R3, R4, R5 ;  /* 0x0000000403047224 */ /* 0x000fe400078e0205 */
[----:B------:R-:W3:Y:S02]  /*04a0*/  LDC R9, c[0x0][0x3d4] ;  /* 0x0000f500ff097b82 */ /* 0x000ee40000000800 */
[----:B0-----:R-:W-:-:S05]  /*04b0*/  IMAD.WIDE R6, R4, 0x4, R6 ;  /* 0x0000000404067825 */ /* 0x001fca00078e0206 */
[----:B-1----:R-:W2:Y:S01]  /*04c0*/  LDG.E R0, desc[UR4][R6.64] ;  /* 0x0000000406007981 */ /* 0x002ea2000c1e1900 */
[----:B------:R-:W-:Y:S01]  /*04d0*/  BSSY.RECONVERGENT B0, `(.L_x_0) ;  /* 0x000000f000007945 */ /* 0x000fe20003800200 */
[----:B---3--:R-:W0:Y:S02]  /*04e0*/  MUFU.RCP R2, R9 ;  /* 0x0000000900027308 */ /* 0x008e240000001000 */
[----:B0-----:R-:W-:-:S04]  /*04f0*/  FFMA R3, R2, -R9, 1 ;  /* 0x3f80000002037423 */ /* 0x001fc80000000809 */
[----:B------:R-:W-:Y:S01]  /*0500*/  FFMA R3, R2, R3, R2 ;  /* 0x0000000302037223 */ /* 0x000fe20000000002 */
[----:B--2---:R-:W-:-:S04]  /*0510*/  FMUL R0, R0, UR6 ;  /* 0x0000000600007c20 */ /* 0x004fc80008400000 */
[----:B------:R-:W0:Y:S01]  /*0520*/  FCHK P0, R0, R9 ;  /* 0x0000000900007302 */ /* 0x000e220000000000 */
[----:B------:R-:W-:-:S04]  /*0530*/  FFMA R2, R0, R3, RZ ;  /* 0x0000000300027223 */ /* 0x000fc800000000ff */
[----:B------:R-:W-:-:S04]  /*0540*/  FFMA R5, R2, -R9, R0 ;  /* 0x8000000902057223 */ /* 0x000fc80000000000 */
[----:B------:R-:W-:Y:S01]  /*0550*/  FFMA R3, R3, R5, R2 ;  /* 0x0000000503037223 */ /* 0x000fe20000000002 */
[----:B0-----:R-:W-:Y:S06]  /*0560*/  @!P0 BRA `(.L_x_1) ;  /* 0x0000000000148947 */ /* 0x001fec0003800000 */
[----:B------:R-:W0:Y:S01]  /*0570*/  LDCU UR6, c[0x0][0x3d4] ;  /* 0x00007a80ff0677ac */ /* 0x000e220008000800 */
[----:B------:R-:W-:Y:S01]  /*0580*/  MOV R6, 0x5b0 ;  /* 0x000005b000067802 */ /* 0x000fe20000000f00 */
[----:B0-----:R-:W-:-:S07]  /*0590*/  IMAD.U32 R3, RZ, RZ, UR6 ;  /* 0x00000006ff037e24 */ /* 0x001fce000f8e00ff */
[----:B------:R-:W-:Y:S05]  /*05a0*/  CALL.REL.NOINC `($__internal_1_$__cuda_sm3x_div_rn_noftz_f32_slowpath) ;  /* 0x0000000c00407944 */ /* 0x000fea0003c00000 */
[----:B------:R-:W-:-:S07]  /*05b0*/  IMAD.MOV.U32 R3, RZ, RZ, R0 ;  /* 0x000000ffff037224 */ /* 0x000fce00078e0000 */
.L_x_1:
[----:B------:R-:W-:Y:S05]  /*05c0*/  BSYNC.RECONVERGENT B0 ;  /* 0x0000000000007941 */ /* 0x000fea0003800200 */
.L_x_0:
[----:B------:R-:W0:Y:S01]  /*05d0*/  LDC.64 R6, c[0x0][0x3b0] ;  /* 0x0000ec00ff067b82 */ /* 0x000e220000000a00 */
[----:B------:R-:W-:-:S07]  /*05e0*/  HFMA2 R5, -RZ, RZ, 1.875, 0 ;  /* 0x3f800000ff057431 */ /* 0x000fce00000001ff */
[----:B------:R-:W1:Y:S01]  /*05f0*/  LDC R2, c[0x0][0x3d8] ;  /* 0x0000f600ff027b82 */ /* 0x000e620000000800 */
[----:B0-----:R-:W-:-:S05]  /*0600*/  IMAD.WIDE R6, R4, 0x4, R6 ;  /* 0x0000000404067825 */ /* 0x001fca00078e0206 */
[----:B------:R0:W-:Y:S01]  /*0610*/  STG.E desc[UR4][R6.64], R5 ;  /* 0x0000000506007986 */ /* 0x0001e2000c101904 */
[----:B-1----:R-:W-:-:S05]  /*0620*/  VIADD R0, R2, 0x1800000 ;  /* 0x0180000002007836 */ /* 0x002fca0000000000 */
[----:B------:R-:W-:-:S04]  /*0630*/  LOP3.LUT R0, R0, 0x7f800000, RZ, 0xc0, !PT ;  /* 0x7f80000000007812 */ /* 0x000fc800078ec0ff */
[----:B------:R-:W-:-:S13]  /*0640*/  ISETP.GT.U32.AND P0, PT, R0, 0x1ffffff, PT ;  /* 0x01ffffff0000780c */ /* 0x000fda0003f04070 */
[----:B0-----:R-:W-:Y:S05]  /*0650*/  @P0 BRA `(.L_x_2) ;  /* 0x0000000000180947 */ /* 0x001fea0003800000 */
[----:B------:R-:W0:Y:S01]  /*0660*/  LDCU UR6, c[0x0][0x3d8] ;  /* 0x00007b00ff0677ac */ /* 0x000e220008000800 */
[----:B------:R-:W-:Y:S01]  /*0670*/  MOV R6, 0x6a0 ;  /* 0x000006a000067802 */ /* 0x000fe20000000f00 */
[----:B0-----:R-:W-:-:S07]  /*0680*/  IMAD.U32 R0, RZ, RZ, UR6 ;  /* 0x00000006ff007e24 */ /* 0x001fce000f8e00ff */
[----:B------:R-:W-:Y:S05]  /*0690*/  CALL.REL.NOINC `($__internal_0_$__cuda_sm20_rcp_rn_f32_slowpath) ;  /* 0x0000000800307944 */ /* 0x000fea0003c00000 */
[----:B------:R-:W-:Y:S01]  /*06a0*/  MOV R5, R9 ;  /* 0x0000000900057202 */ /* 0x000fe20000000f00 */
[----:B------:R-:W-:Y:S06]  /*06b0*/  BRA `(.L_x_3) ;  /* 0x0000000000107947 */ /* 0x000fec0003800000 */
.L_x_2:
[----:B------:R-:W0:Y:S02]  /*06c0*/  MUFU.RCP R5, R2 ;  /* 0x0000000200057308 */ /* 0x000e240000001000 */
[----:B0-----:R-:W-:-:S04]  /*06d0*/  FFMA R0, R5, R2, -1 ;  /* 0xbf80000005007423 */ /* 0x001fc80000000002 */
[----:B------:R-:W-:-:S04]  /*06e0*/  FADD.FTZ R0, -R0, -RZ ;  /* 0x800000ff00007221 */ /* 0x000fc80000010100 */
[----:B------:R-:W-:-:S07]  /*06f0*/  FFMA R5, R5, R0, R5 ;  /* 0x0000000005057223 */ /* 0x000fce0000000005 */
.L_x_3:
[----:B------:R-:W0:Y:S01]  /*0700*/  MUFU.RCP R0, R3 ;  /* 0x0000000300007308 */ /* 0x000e220000001000 */
[----:B------:R-:W-:Y:S07]  /*0710*/  BSSY.RECONVERGENT B0, `(.L_x_4) ;  /* 0x000000c000007945 */ /* 0x000fee0003800200 */
[----:B------:R-:W1:Y:S01]  /*0720*/  FCHK P0, R5, R3 ;  /* 0x0000000305007302 */ /* 0x000e620000000000 */
[----:B0-----:R-:W-:-:S04]  /*0730*/  FFMA R7, R0, -R3, 1 ;  /* 0x3f80000000077423 */ /* 0x001fc80000000803 */
[----:B------:R-:W-:-:S04]  /*0740*/  FFMA R0, R0, R7, R0 ;  /* 0x0000000700007223 */ /* 0x000fc80000000000 */
[----:B------:R-:W-:-:S04]  /*0750*/  FFMA R2, R0, R5, RZ ;  /* 0x0000000500027223 */ /* 0x000fc800000000ff */
[----:B------:R-:W-:-:S04]  /*0760*/  FFMA R7, R2, -R3, R5 ;  /* 0x8000000302077223 */ /* 0x000fc80000000005 */
[----:B------:R-:W-:Y:S01]  /*0770*/  FFMA R9, R0, R7, R2 ;  /* 0x0000000700097223 */ /* 0x000fe20000000002 */
[----:B-1----:R-:W-:Y:S06]  /*0780*/  @!P0 BRA `(.L_x_5) ;  /* 0x0000000000108947 */ /* 0x002fec0003800000 */
[----:B------:R-:W-:Y:S01]  /*0790*/  IMAD.MOV.U32 R0, RZ, RZ, R5 ;  /* 0x000000ffff007224 */ /* 0x000fe200078e0005 */
[----:B------:R-:W-:-:S07]  /*07a0*/  MOV R6, 0x7c0 ;  /* 0x000007c000067802 */ /* 0x000fce0000000f00 */
[----:B------:R-:W-:Y:S05]  /*07b0*/  CALL.REL.NOINC `($__internal_1_$__cuda_sm3x_div_rn_noftz_f32_slowpath) ;  /* 0x0000000800bc7944 */ /* 0x000fea0003c00000 */
[----:B------:R-:W-:-:S07]  /*07c0*/  IMAD.MOV.U32 R9, RZ, RZ, R0 ;  /* 0x000000ffff097224 */ /* 0x000fce00078e0000 */
.L_x_5:
[----:B------:R-:W-:Y:S05]  /*07d0*/  BSYNC.RECONVERGENT B0 ;  /* 0x0000000000007941 */ /* 0x000fea0003800200 */
.L_x_4:
[----:B------:R-:W0:Y:S01]  /*07e0*/  LDC.64 R6, c[0x0][0x3b8] ;  /* 0x0000ee00ff067b82 */ /* 0x000e220000000a00 */
[----:B------:R-:W-:Y:S01]  /*07f0*/  IADD3 R0, PT, PT, R3, 0x1800000, RZ ;  /* 0x0180000003007810 */ /* 0x000fe20007ffe0ff */
[----:B------:R-:W-:Y:S03]  /*0800*/  BSSY.RECONVERGENT B0, `(.L_x_6) ;  /* 0x000000e000007945 */ /* 0x000fe60003800200 */
[----:B------:R-:W-:-:S04]  /*0810*/  LOP3.LUT R0, R0, 0x7f800000, RZ, 0xc0, !PT ;  /* 0x7f80000000007812 */ /* 0x000fc800078ec0ff */
[----:B------:R-:W-:Y:S01]  /*0820*/  ISETP.GT.U32.AND P0, PT, R0, 0x1ffffff, PT ;  /* 0x01ffffff0000780c */ /* 0x000fe20003f04070 */
[----:B0-----:R-:W-:-:S05]  /*0830*/  IMAD.WIDE R6, R4, 0x4, R6 ;  /* 0x0000000404067825 */ /* 0x001fca00078e0206 */
[----:B------:R0:W-:Y:S07]  /*0840*/  STG.E desc[UR4][R6.64], R9 ;  /* 0x0000000906007986 */ /* 0x0001ee000c101904 */
[----:B------:R-:W-:Y:S05]  /*0850*/  @P0 BRA `(.L_x_7) ;  /* 0x0000000000100947 */ /* 0x000fea0003800000 */
[----:B------:R-:W-:Y:S01]  /*0860*/  IMAD.MOV.U32 R0, RZ, RZ, R3 ;  /* 0x000000ffff007224 */ /* 0x000fe200078e0003 */
[----:B0-----:R-:W-:-:S07]  /*0870*/  MOV R6, 0x890 ;  /* 0x0000089000067802 */ /* 0x001fce0000000f00 */
[----:B------:R-:W-:Y:S05]  /*0880*/  CALL.REL.NOINC `($__internal_0_$__cuda_sm20_rcp_rn_f32_slowpath) ;  /* 0x0000000400b47944 */ /* 0x000fea0003c00000 */
[----:B------:R-:W-:Y:S05]  /*0890*/  BRA `(.L_x_8) ;  /* 0x0000000000107947 */ /* 0x000fea0003800000 */
.L_x_7:
[----:B0-----:R-:W0:Y:S02]  /*08a0*/  MUFU.RCP R9, R3 ;  /* 0x0000000300097308 */ /* 0x001e240000001000 */
[----:B0-----:R-:W-:-:S04]  /*08b0*/  FFMA R0, R9, R3, -1 ;  /* 0xbf80000009007423 */ /* 0x001fc80000000003 */
[----:B------:R-:W-:-:S04]  /*08c0*/  FADD.FTZ R0, -R0, -RZ ;  /* 0x800000ff00007221 */ /* 0x000fc80000010100 */
[----:B------:R-:W-:-:S07]  /*08d0*/  FFMA R9, R9, R0, R9 ;  /* 0x0000000009097223 */ /* 0x000fce0000000009 */
.L_x_8:
[----:B------:R-:W-:Y:S05]  /*08e0*/  BSYNC.RECONVERGENT B0 ;  /* 0x0000000000007941 */ /* 0x000fea0003800200 */
.L_x_6:
[----:B------:R-:W0:Y:S08]  /*08f0*/  LDC.64 R2, c[0x0][0x3c0] ;  /* 0x0000f000ff027b82 */ /* 0x000e300000000a00 */
[----:B------:R-:W1:Y:S01]  /*0900*/  LDC.64 R6, c[0x0][0x388] ;  /* 0x0000e200ff067b82 */ /* 0x000e620000000a00 */
[----:B0-----:R-:W-:-:S05]  /*0910*/  IMAD.WIDE R2, R4, 0x4, R2 ;  /* 0x0000000404027825 */ /* 0x001fca00078e0202 */
[----:B------:R0:W-:Y:S01]  /*0920*/  STG.E desc[UR4][R2.64], R9 ;  /* 0x0000000902007986 */ /* 0x0001e2000c101904 */
[----:B-1----:R-:W-:-:S06]  /*0930*/  IMAD.WIDE R6, R4, 0x4, R6 ;  /* 0x0000000404067825 */ /* 0x002fcc00078e0206 */
[----:B------:R-:W2:Y:S02]  /*0940*/  LDG.E R7, desc[UR4][R6.64] ;  /* 0x0000000406077981 */ /* 0x000ea4000c1e1900 */
[----:B--2---:R-:W-:-:S13]  /*0950*/  FSETP.GT.AND P0, PT, R7, 100, PT ;  /* 0x42c800000700780b */ /* 0x004fda0003f04000 */
[----:B0-----:R-:W-:Y:S05]  /*0960*/  @!P0 BRA `(.L_x_9) ;  /* 0x0000000000288947 */ /* 0x001fea0003800000 */
[----:B------:R-:W0:Y:S08]  /*0970*/  LDC.64 R2, c[0x0][0x398] ;  /* 0x0000e600ff027b82 */ /* 0x000e300000000a00 */
[----:B------:R-:W1:Y:S08]  /*0980*/  LDC.64 R6, c[0x0][0x3a0] ;  /* 0x0000e800ff067b82 */ /* 0x000e700000000a00 */
[----:B------:R-:W2:Y:S01]  /*0990*/  LDC.64 R8, c[0x0][0x3a8] ;  /* 0x0000ea00ff087b82 */ /* 0x000ea20000000a00 */
[----:B0-----:R-:W-:-:S05]  /*09a0*/  IMAD.WIDE R2, R4, 0x4, R2 ;  /* 0x0000000404027825 */ /* 0x001fca00078e0202 */
[----:B------:R-:W-:Y:S01]  /*09b0*/  STG.E desc[UR4][R2.64], RZ ;  /* 0x000000ff02007986 */ /* 0x000fe2000c101904 */
[----:B-1----:R-:W-:-:S05]  /*09c0*/  IMAD.WIDE R6, R4, 0x4, R6 ;  /* 0x0000000404067825 */ /* 0x002fca00078e0206 */
[----:B------:R-:W-:Y:S01]  /*09d0*/  STG.E desc[UR4][R6.64], RZ ;  /* 0x000000ff06007986 */ /* 0x000fe2000c101904 */
[----:B--2---:R-:W-:-:S05]  /*09e0*/  IMAD.WIDE R4, R4, 0x4, R8 ;  /* 0x0000000404047825 */ /* 0x004fca00078e0208 */
[----:B------:R-:W-:Y:S01]  /*09f0*/  STG.E desc[UR4][R4.64], RZ ;  /* 0x000000ff04007986 */ /* 0x000fe2000c101904 */
[----:B------:R-:W-:Y:S05]  /*0a00*/  EXIT ;  /* 0x000000000000794d */ /* 0x000fea0003800000 */
.L_x_9:
[----:B------:R-:W0:Y:S01]  /*0a10*/  LDC.64 R2, c[0x0][0x380] ;  /* 0x0000e000ff027b82 */ /* 0x000e220000000a00 */
[----:B------:R-:W1:Y:S07]  /*0a20*/  LDCU UR6, c[0x3][URZ] ;  /* 0x00c00000ff0677ac */ /* 0x000e6e0008000800 */
[----:B------:R-:W2:Y:S01]  /*0a30*/  LDC R11, c[0x0][0x3d4] ;  /* 0x0000f500ff0b7b82 */ /* 0x000ea20000000800 */
[----:B0-----:R-:W-:-:S06]  /*0a40*/  IMAD.WIDE R2, R4, 0x4, R2 ;  /* 0x0000000404027825 */ /* 0x001fcc00078e0202 */
[----:B------:R-:W1:Y:S01]  /*0a50*/  LDG.E R2, desc[UR4][R2.64] ;  /* 0x0000000402027981 */ /* 0x000e62000c1e1900 */
[----:B------:R-:W-:Y:S01]  /*0a60*/  BSSY.RECONVERGENT B0, `(.L_x_10) ;  /* 0x0000010000007945 */ /* 0x000fe20003800200 */
[----:B--2---:R-:W0:Y:S02]  /*0a70*/  MUFU.RCP R0, R11 ;  /* 0x0000000b00007308 */ /* 0x004e240000001000 */
[----:B0-----:R-:W-:-:S04]  /*0a80*/  FFMA R9, R0, -R11, 1 ;  /* 0x3f80000000097423 */ /* 0x001fc8000000080b */
[----:B------:R-:W-:Y:S01]  /*0a90*/  FFMA R0, R0, R9, R0 ;  /* 0x0000000900007223 */ /* 0x000fe20000000000 */
[----:B-1----:R-:W-:-:S04]  /*0aa0*/  FMUL R8, R2, UR6 ;  /* 0x0000000602087c20 */ /* 0x002fc80008400000 */
[----:B------:R-:W0:Y:S01]  /*0ab0*/  FCHK P0, R8, R11 ;  /* 0x0000000b08007302 */ /* 0x000e220000000000 */
[----:B------:R-:W-:-:S04]  /*0ac0*/  FFMA R9, R0, R8, RZ ;  /* 0x0000000800097223 */ /* 0x000fc800000000ff */
[----:B------:R-:W-:-:S04]  /*0ad0*/  FFMA R6, R9, -R11, R8 ;  /* 0x8000000b09067223 */ /* 0x000fc80000000008 */
[----:B------:R-:W-:Y:S01]  /*0ae0*/  FFMA R9, R0, R6, R9 ;  /* 0x0000000600097223 */ /* 0x000fe20000000009 */
[----:B0-----:R-:W-:Y:S06]  /*0af0*/  @!P0 BRA `(.L_x_11) ;  /* 0x0000000000188947 */ /* 0x001fec0003800000 */
[----:B------:R-:W0:Y:S01]  /*0b00*/  LDCU UR6, c[0x0][0x3d4] ;  /* 0x00007a80ff0677ac */ /* 0x000e220008000800 */
[----:B------:R-:W-:Y:S01]  /*0b10*/  IMAD.MOV.U32 R0, RZ, RZ, R8 ;  /* 0x000000ffff007224 */ /* 0x000fe200078e0008 */
[----:B------:R-:W-:Y:S02]  /*0b20*/  MOV R6, 0xb50 ;  /* 0x00000b5000067802 */ /* 0x000fe40000000f00 */
[----:B0-----:R-:W-:-:S07]  /*0b30*/  MOV R3, UR6 ;  /* 0x0000000600037c02 */ /* 0x001fce0008000f00 */
[----:B------:R-:W-:Y:S05]  /*0b40*/  CALL.REL.NOINC `($__internal_1_$__cuda_sm3x_div_rn_noftz_f32_slowpath) ;  /* 0x0000000400d87944 */ /* 0x000fea0003c00000 */
[----:B------:R-:W-:-:S07]  /*0b50*/  IMAD.MOV.U32 R9, RZ, RZ, R0 ;  /* 0x000000ffff097224 */ /* 0x000fce00078e0000 */
.L_x_11:
[----:B------:R-:W-:Y:S05]  /*0b60*/  BSYNC.RECONVERGENT B0 ;  /* 0x0000000000007941 */ /* 0x000fea0003800200 */
.L_x_10:
[----:B------:R-:W0:Y:S01]  /*0b70*/  LDC R3, c[0x3][RZ] ;  /* 0x00c00000ff037b82 */ /* 0x000e220000000800 */
[----:B------:R-:W1:Y:S01]  /*0b80*/  LDCU UR6, c[0x0][0x3d4] ;  /* 0x00007a80ff0677ac */ /* 0x000e620008000800 */
[----:B------:R-:W-:Y:S01]  /*0b90*/  F2F.F64.F32 R8, R9 ;  /* 0x0000000900087310 */ /* 0x000fe20000201800 */
[----:B------:R-:W-:Y:S01]  /*0ba0*/  BSSY.RECONVERGENT B0, `(.L_x_12) ;  /* 0x0000013000007945 */ /* 0x000fe20003800200 */
[----:B0-----:R-:W-:-:S04]  /*0bb0*/  FADD R3, R3, R3 ;  /* 0x0000000303037221 */ /* 0x001fc80000000000 */
[----:B------:R-:W-:Y:S02]  /*0bc0*/  FMUL R0, R2, R3 ;  /* 0x0000000302007220 */ /* 0x000fe40000400000 */
[----:B------:R-:W0:Y:S02]  /*0bd0*/  F2F.F64.F32 R2, R7 ;  /* 0x0000000700027310 */ /* 0x000e240000201800 */
[----:B-1----:R-:W-:-:S06]  /*0be0*/  FFMA R13, R7, UR6, R0 ;  /* 0x00000006070d7c23 */ /* 0x002fcc0008000000 */
[----:B------:R-:W1:Y:S01]  /*0bf0*/  MUFU.RCP R6, R13 ;  /* 0x0000000d00067308 */ /* 0x000e620000001000 */
[----:B0-----:R-:W-:-:S07]  /*0c00*/  DFMA R2, R2, 0.5, R8 ;  /* 0x3fe000000202782b */ /* 0x001fce0000000008 */
[----:B------:R-:W0:Y:S01]  /*0c10*/  FCHK P0, R0, R13 ;  /* 0x0000000d00007302 */ /* 0x000e220000000000 */
[----:B-1----:R-:W-:-:S07]  /*0c20*/  FFMA R11, -R13, R6, 1 ;  /* 0x3f8000000d0b7423 */ /* 0x002fce0000000106 */
[----:B------:R1:W2:Y:S01]  /*0c30*/  F2F.F32.F64 R2, R2 ;  /* 0x0000000200027310 */ /* 0x0002a20000301000 */
[----:B------:R-:W-:-:S04]  /*0c40*/  FFMA R11, R6, R11, R6 ;  /* 0x0000000b060b7223 */ /* 0x000fc80000000006 */
[----:B------:R-:W-:-:S04]  /*0c50*/  FFMA R6, R0, R11, RZ ;  /* 0x0000000b00067223 */ /* 0x000fc800000000ff */
[----:B------:R-:W-:-:S04]  /*0c60*/  FFMA R8, -R13, R6, R0 ;  /* 0x000000060d087223 */ /* 0x000fc80000000100 */
[----:B------:R-:W-:Y:S01]  /*0c70*/  FFMA R11, R11, R8, R6 ;  /* 0x000000080b0b7223 */ /* 0x000fe20000000006 */
[----:B01----:R-:W-:Y:S06]  /*0c80*/  @!P0 BRA `(.L_x_13) ;  /* 0x0000000000108947 */ /* 0x003fec0003800000 */
[----:B------:R-:W-:Y:S01]  /*0c90*/  IMAD.MOV.U32 R3, RZ, RZ, R13 ;  /* 0x000000ffff037224 */ /* 0x000fe200078e000d */
[----:B------:R-:W-:-:S07]  /*0ca0*/  MOV R6, 0xcc0 ;  /* 0x00000cc000067802 */ /* 0x000fce0000000f00 */
[----:B--2---:R-:W-:Y:S05]  /*0cb0*/  CALL.REL.NOINC `($__internal_1_$__cuda_sm3x_div_rn_noftz_f32_slowpath) ;  /* 0x00000004007c7944 */ /* 0x004fea0003c00000 */
[----:B------:R-:W-:-:S07]  /*0cc0*/  MOV R11, R0 ;  /* 0x00000000000b7202 */ /* 0x000fce0000000f00 */
.L_x_13:
[----:B------:R-:W-:Y:S05]  /*0cd0*/  BSYNC.RECONVERGENT B0 ;  /* 0x0000000000007941 */ /* 0x000fea0003800200 */
.L_x_12:
[----:B------:R-:W0:Y:S01]  /*0ce0*/  LDC.64 R6, c[0x0][0x398] ;  /* 0x0000e600ff067b82 */ /* 0x000e220000000a00 */
[----:B--2---:R-:W1:Y:S01]  /*0cf0*/  MUFU.RCP R3, R2 ;  /* 0x0000000200037308 */ /* 0x004e620000001000 */
[----:B------:R-:W-:Y:S07]  /*0d00*/  BSSY.RECONVERGENT B0, `(.L_x_14) ;  /* 0x000000f000007945 */ /* 0x000fee0003800200 */
[----:B------:R-:W2:Y:S01]  /*0d10*/  FCHK P0, R5, R2 ;  /* 0x0000000205007302 */ /* 0x000ea20000000000 */
[----:B-1----:R-:W-:-:S04]  /*0d20*/  FFMA R0, -R2, R3, 1 ;  /* 0x3f80000002007423 */ /* 0x002fc80000000103 */
[----:B------:R-:W-:Y:S01]  /*0d30*/  FFMA R0, R3, R0, R3 ;  /* 0x0000000003007223 */ /* 0x000fe20000000003 */
[----:B0-----:R-:W-:-:S04]  /*0d40*/  IMAD.WIDE R6, R4, 0x4, R6 ;  /* 0x0000000404067825 */ /* 0x001fc800078e0206 */
[----:B------:R-:W-:Y:S01]  /*0d50*/  FFMA R3, R0, R5, RZ ;  /* 0x0000000500037223 */ /* 0x000fe200000000ff */
[----:B------:R0:W-:Y:S03]  /*0d60*/  STG.E desc[UR4][R6.64], R11 ;  /* 0x0000000b06007986 */ /* 0x0001e6000c101904 */
[----:B------:R-:W-:-:S04]  /*0d70*/  FFMA R8, -R2, R3, R5 ;  /* 0x0000000302087223 */ /* 0x000fc80000000105 */
[----:B------:R-:W-:Y:S01]  /*0d80*/  FFMA R3, R0, R8, R3 ;  /* 0x0000000800037223 */ /* 0x000fe20000000003 */
[----:B--2---:R-:W-:Y:S06]  /*0d90*/  @!P0 BRA `(.L_x_15) ;  /* 0x0000000000148947 */ /* 0x004fec0003800000 */
[----:B------:R-:W-:Y:S01]  /*0da0*/  IMAD.MOV.U32 R0, RZ, RZ, R5 ;  /* 0x000000ffff007224 */ /* 0x000fe200078e0005 */
[----:B0-----:R-:W-:Y:S01]  /*0db0*/  MOV R6, 0xde0 ;  /* 0x00000de000067802 */ /* 0x001fe20000000f00 */
[----:B------:R-:W-:-:S07]  /*0dc0*/  IMAD.MOV.U32 R3, RZ, RZ, R2 ;  /* 0x000000ffff037224 */ /* 0x000fce00078e0002 */
[----:B------:R-:W-:Y:S05]  /*0dd0*/  CALL.REL.NOINC `($__internal_1_$__cuda_sm3x_div_rn_noftz_f32_slowpath) ;  /* 0x0000000400347944 */ /* 0x000fea0003c00000 */
[----:B------:R-:W-:-:S07]  /*0de0*/  MOV R3, R0 ;  /* 0x0000000000037202 */ /* 0x000fce0000000f00 */
.L_x_15:
[----:B------:R-:W-:Y:S05]  /*0df0*/  BSYNC.RECONVERGENT B0 ;  /* 0x0000000000007941 */ /* 0x000fea0003800200 */
.L_x_14:
[----:B0-----:R-:W0:Y:S01]  /*0e00*/  LDC.64 R6, c[0x0][0x3a0] ;  /* 0x0000e800ff067b82 */ /* 0x001e220000000a00 */
[----:B------:R-:W-:Y:S01]  /*0e10*/  VIADD R0, R2, 0x1800000 ;  /* 0x0180000002007836 */ /* 0x000fe20000000000 */
[----:B------:R-:W-:Y:S04]  /*0e20*/  BSSY.RECONVERGENT B0, `(.L_x_16) ;  /* 0x000000f000007945 */ /* 0x000fe80003800200 */
[----:B------:R-:W-:-:S04]  /*0e30*/  LOP3.LUT R0, R0, 0x7f800000, RZ, 0xc0, !PT ;  /* 0x7f80000000007812 */ /* 0x000fc800078ec0ff */
[----:B------:R-:W-:Y:S01]  /*0e40*/  ISETP.GT.U32.AND P0, PT, R0, 0x1ffffff, PT ;  /* 0x01ffffff0000780c */ /* 0x000fe20003f04070 */
[----:B0-----:R-:W-:-:S05]  /*0e50*/  IMAD.WIDE R6, R4, 0x4, R6 ;  /* 0x0000000404067825 */ /* 0x001fca00078e0206 */
[----:B------:R0:W-:Y:S07]  /*0e60*/  STG.E desc[UR4][R6.64], R3 ;  /* 0x0000000306007986 */ /* 0x0001ee000c101904 */
[----:B------:R-:W-:Y:S05]  /*0e70*/  @P0 BRA `(.L_x_17) ;  /* 0x0000000000140947 */ /* 0x000fea0003800000 */
[----:B------:R-:W-:Y:S02]  /*0e80*/  MOV R0, R2 ;  /* 0x0000000200007202 */ /* 0x000fe40000000f00 */
[----:B0-----:R-:W-:-:S07]  /*0e90*/  MOV R6, 0xeb0 ;  /* 0x00000eb000067802 */ /* 0x001fce0000000f00 */
[----:B------:R-:W-:Y:S05]  /*0ea0*/  CALL.REL.NOINC `($__internal_0_$__cuda_sm20_rcp_rn_f32_slowpath) ;  /* 0x00000000002c7944 */ /* 0x000fea0003c00000 */
[----:B------:R-:W-:Y:S01]  /*0eb0*/  IMAD.MOV.U32 R5, RZ, RZ, R9 ;  /* 0x000000ffff057224 */ /* 0x000fe200078e0009 */
[----:B------:R-:W-:Y:S06]  /*0ec0*/  BRA `(.L_x_18) ;  /* 0x0000000000107947 */ /* 0x000fec0003800000 */
.L_x_17:
[----:B------:R-:W1:Y:S02]  /*0ed0*/  MUFU.RCP R5, R2 ;  /* 0x0000000200057308 */ /* 0x000e640000001000 */
[----:B-1----:R-:W-:-:S04]  /*0ee0*/  FFMA R0, R2, R5, -1 ;  /* 0xbf80000002007423 */ /* 0x002fc80000000005 */
[----:B------:R-:W-:-:S04]  /*0ef0*/  FADD.FTZ R0, -R0, -RZ ;  /* 0x800000ff00007221 */ /* 0x000fc80000010100 */
[----:B------:R-:W-:-:S07]  /*0f00*/  FFMA R5, R5, R0, R5 ;  /* 0x0000000005057223 */ /* 0x000fce0000000005 */
.L_x_18:
[----:B------:R-:W-:Y:S05]  /*0f10*/  BSYNC.RECONVERGENT B0 ;  /* 0x0000000000007941 */ /* 0x000fea0003800200 */
.L_x_16:
[----:B0-----:R-:W0:Y:S02]  /*0f20*/  LDC.64 R2, c[0x0][0x3a8] ;  /* 0x0000ea00ff027b82 */ /* 0x001e240000000a00 */
[----:B0-----:R-:W-:-:S05]  /*0f30*/  IMAD.WIDE R2, R4, 0x4, R2 ;  /* 0x0000000404027825 */ /* 0x001fca00078e0202 */
[----:B------:R-:W-:Y:S01]  /*0f40*/  STG.E desc[UR4][R2.64], R5 ;  /* 0x0000000502007986 */ /* 0x000fe2000c101904 */
[----:B------:R-:W-:Y:S05]  /*0f50*/  EXIT ;  /* 0x000000000000794d */ /* 0x000fea0003800000 */
        .weak           $__internal_0_$__cuda_sm20_rcp_rn_f32_slowpath
        .type           $__internal_0_$__cuda_sm20_rcp_rn_f32_slowpath,@function
        .size           $__internal_0_$__cuda_sm20_rcp_rn_f32_slowpath,($__internal_1_$__cuda_sm3x_div_rn_noftz_f32_slowpath - $__internal_0_$__cuda_sm20_rcp_rn_f32_slowpath)
$__internal_0_$__cuda_sm20_rcp_rn_f32_slowpath:
[----:B------:R-:W-:Y:S01]  /*0f60*/  SHF.L.U32 R2, R0, 0x1, RZ ;  /* 0x0000000100027819 */ /* 0x000fe200000006ff */
[----:B------:R-:W-:Y:S03]  /*0f70*/  BSSY.RECONVERGENT B1, `(.L_x_19) ;  /* 0x0000030000017945 */ /* 0x000fe60003800200 */
[----:B------:R-:W-:-:S04]  /*0f80*/  SHF.R.U32.HI R11, RZ, 0x18, R2 ;  /* 0x00000018ff0b7819 */ /* 0x000fc80000011602 */
[----:B------:R-:W-:-:S13]  /*0f90*/  ISETP.NE.U32.AND P0, PT, R11, RZ, PT ;  /* 0x000000ff0b00720c */ /* 0x000fda0003f05070 */
[----:B------:R-:W-:Y:S05]  /*0fa0*/  @P0 BRA `(.L_x_20) ;  /* 0x0000000000280947 */ /* 0x000fea0003800000 */
[----:B------:R-:W-:-:S05]  /*0fb0*/  IMAD.SHL.U32 R2, R0, 0x2, RZ ;  /* 0x0000000200027824 */ /* 0x000fca00078e00ff */
[----:B------:R-:W-:-:S13]  /*0fc0*/  ISETP.NE.AND P0, PT, R2, RZ, PT ;  /* 0x000000ff0200720c */ /* 0x000fda0003f05270 */
[----:B------:R-:W-:Y:S01]  /*0fd0*/  @P0 FFMA R8, R0, 1.84467440737095516160e+19, RZ ;  /* 0x5f80000000080823 */ /* 0x000fe200000000ff */
[----:B------:R-:W-:Y:S08]  /*0fe0*/  @!P0 MUFU.RCP R7, R0 ;  /* 0x0000000000078308 */ /* 0x000ff00000001000 */
[----:B------:R-:W0:Y:S02]  /*0ff0*/  @P0 MUFU.RCP R9, R8 ;  /* 0x0000000800090308 */ /* 0x000e240000001000 */
[----:B0-----:R-:W-:-:S04]  /*1000*/  @P0 FFMA R2, R8, R9, -1 ;  /* 0xbf80000008020423 */ /* 0x001fc80000000009 */
[----:B------:R-:W-:-:S04]  /*1010*/  @P0 FADD.FTZ R2, -R2, -RZ ;  /* 0x800000ff02020221 */ /* 0x000fc80000010100 */
[----:B------:R-:W-:-:S04]  /*1020*/  @P0 FFMA R2, R9, R2, R9 ;  /* 0x0000000209020223 */ /* 0x000fc80000000009 */
[----:B------:R-:W-:Y:S01]  /*1030*/  @P0 FFMA R7, R2, 1.84467440737095516160e+19, RZ ;  /* 0x5f80000002070823 */ /* 0x000fe200000000ff */
[----:B------:R-:W-:Y:S06]  /*1040*/  BRA `(.L_x_21) ;  /* 0x0000000000887947 */ /* 0x000fec0003800000 */
.L_x_20:
[----:B------:R-:W-:-:S04]  /*1050*/  IADD3 R13, PT, PT, R11, -0xfd, RZ ;  /* 0xffffff030b0d7810 */ /* 0x000fc80007ffe0ff */
[----:B------:R-:W-:-:S13]  /*1060*/  ISETP.GT.U32.AND P0, PT, R13, 0x1, PT ;  /* 0x000000010d00780c */ /* 0x000fda0003f04070 */
[----:B------:R-:W-:Y:S05]  /*1070*/  @P0 BRA `(.L_x_22) ;  /* 0x0000000000780947 */ /* 0x000fea0003800000 */
[----:B------:R-:W-:Y:S01]  /*1080*/  LOP3.LUT R2, R0, 0x7fffff, RZ, 0xc0, !PT ;  /* 0x007fffff00027812 */ /* 0x000fe200078ec0ff */
[----:B------:R-:W-:-:S03]  /*1090*/  IMAD.MOV.U32 R10, RZ, RZ, 0x3 ;  /* 0x00000003ff0a7424 */ /* 0x000fc600078e00ff */
[----:B------:R-:W-:Y:S02]  /*10a0*/  LOP3.LUT R2, R2, 0x3f800000, RZ, 0xfc, !PT ;  /* 0x3f80000002027812 */ /* 0x000fe400078efcff */
[----:B------:R-:W-:Y:S02]  /*10b0*/  SHF.L.U32 R10, R10, R13, RZ ;  /* 0x0000000d0a0a7219 */ /* 0x000fe400000006ff */
[----:B------:R-:W0:Y:S02]  /*10c0*/  MUFU.RCP R7, R2 ;  /* 0x0000000200077308 */ /* 0x000e240000001000 */
[----:B0-----:R-:W-:-:S04]  /*10d0*/  FFMA R8, R2, R7, -1 ;  /* 0xbf80000002087423 */ /* 0x001fc80000000007 */
[----:B------:R-:W-:-:S04]  /*10e0*/  FADD.FTZ R8, -R8, -RZ ;  /* 0x800000ff08087221 */ /* 0x000fc80000010100 */
[CCC-:B------:R-:W-:Y:S01]  /*10f0*/  FFMA.RM R9, R7.reuse, R8.reuse, R7.reuse ;  /* 0x0000000807097223 */ /* 0x1c0fe20000004007 */
[----:B------:R-:W-:-:S04]  /*1100*/  FFMA.RP R8, R7, R8, R7 ;  /* 0x0000000807087223 */ /* 0x000fc80000008007 */
[C---:B------:R-:W-:Y:S02]  /*1110*/  LOP3.LUT R7, R9.reuse, 0x7fffff, RZ, 0xc0, !PT ;  /* 0x007fffff09077812 */ /* 0x040fe400078ec0ff */
[----:B------:R-:W-:Y:S02]  /*1120*/  FSETP.NEU.FTZ.AND P0, PT, R9, R8, PT ;  /* 0x000000080900720b */ /* 0x000fe40003f1d000 */
[----:B------:R-:W-:Y:S02]  /*1130*/  LOP3.LUT R7, R7, 0x800000, RZ, 0xfc, !PT ;  /* 0x0080000007077812 */ /* 0x000fe400078efcff */
[----:B------:R-:W-:Y:S02]  /*1140*/  SEL R8, RZ, 0xffffffff, !P0 ;  /* 0xffffffffff087807 */ /* 0x000fe40004000000 */
[----:B------:R-:W-:Y:S02]  /*1150*/  LOP3.LUT R10, R10, R7, RZ, 0xc0, !PT ;  /* 0x000000070a0a7212 */ /* 0x000fe400078ec0ff */
[----:B------:R-:W-:-:S02]  /*1160*/  IADD3 R8, PT, PT, -R8, RZ, RZ ;  /* 0x000000ff08087210 */ /* 0x000fc40007ffe1ff */
[-C--:B------:R-:W-:Y:S02]  /*1170*/  SHF.R.U32.HI R10, RZ, R13.reuse, R10 ;  /* 0x0000000dff0a7219 */ /* 0x080fe4000001160a */
[----:B------:R-:W-:Y:S02]  /*1180*/  LOP3.LUT P1, RZ, R8, R13, R7, 0xf8, !PT ;  /* 0x0000000d08ff7212 */ /* 0x000fe4000782f807 */
[C---:B------:R-:W-:Y:S02]  /*1190*/  LOP3.LUT P0, RZ, R10.reuse, 0x1, RZ, 0xc0, !PT ;  /* 0x000000010aff7812 */ /* 0x040fe4000780c0ff */
[----:B------:R-:W-:-:S04]  /*11a0*/  LOP3.LUT P2, RZ, R10, 0x2, RZ, 0xc0, !PT ;  /* 0x000000020aff7812 */ /* 0x000fc8000784c0ff */
[----:B------:R-:W-:Y:S02]  /*11b0*/  PLOP3.LUT P0, PT, P0, P1, P2, 0xe0, 0x0 ;  /* 0x000000000000781c */ /* 0x000fe40000703c20 */
[----:B------:R-:W-:Y:S02]  /*11c0*/  LOP3.LUT P1, RZ, R0, 0x7fffff, RZ, 0xc0, !PT ;  /* 0x007fffff00ff7812 */ /* 0x000fe4000782c0ff */
[----:B------:R-:W-:-:S05]  /*11d0*/  SEL R2, RZ, 0x1, !P0 ;  /* 0x00000001ff027807 */ /* 0x000fca0004000000 */
[----:B------:R-:W-:-:S05]  /*11e0*/  IMAD.MOV R2, RZ, RZ, -R2 ;  /* 0x000000ffff027224 */ /* 0x000fca00078e0a02 */
[----:B------:R-:W-:Y:S02]  /*11f0*/  ISETP.GE.AND P0, PT, R2, RZ, PT ;  /* 0x000000ff0200720c */ /* 0x000fe40003f06270 */
[----:B------:R-:W-:-:S04]  /*1200*/  IADD3 R2, PT, PT, R11, -0xfc, RZ ;  /* 0xffffff040b027810 */ /* 0x000fc80007ffe0ff */
[----:B------:R-:W-:-:S07]  /*1210*/  SHF.R.U32.HI R7, RZ, R2, R7 ;  /* 0x00000002ff077219 */ /* 0x000fce0000011607 */
[----:B------:R-:W-:-:S05]  /*1220*/  @!P0 VIADD R7, R7, 0x1 ;  /* 0x0000000107078836 */ /* 0x000fca0000000000 */
[----:B------:R-:W-:-:S04]  /*1230*/  @!P1 SHF.L.U32 R7, R7, 0x1, RZ ;  /* 0x0000000107079819 */ /* 0x000fc800000006ff */
[----:B------:R-:W-:Y:S01]  /*1240*/  LOP3.LUT R7, R7, 0x80000000, R0, 0xf8, !PT ;  /* 0x8000000007077812 */ /* 0x000fe200078ef800 */
[----:B------:R-:W-:Y:S06]  /*1250*/  BRA `(.L_x_21) ;  /* 0x0000000000047947 */ /* 0x000fec0003800000 */
.L_x_22:
[----:B------:R0:W1:Y:S02]  /*1260*/  MUFU.RCP R7, R0 ;  /* 0x0000000000077308 */ /* 0x0000640000001000 */
.L_x_21:
[----:B------:R-:W-:Y:S05]  /*1270*/  BSYNC.RECONVERGENT B1 ;  /* 0x0000000000017941 */ /* 0x000fea0003800200 */
.L_x_19:
[----:B-1----:R-:W-:Y:S02]  /*1280*/  IMAD.MOV.U32 R9, RZ, RZ, R7 ;  /* 0x000000ffff097224 */ /* 0x002fe400078e0007 */
[----:B------:R-:W-:-:S04]  /*1290*/  HFMA2 R7, -RZ, RZ, 0, 0 ;  /* 0x00000000ff077431 */ /* 0x000fc800000001ff */
[----:B0-----:R-:W-:Y:S05]  /*12a0*/  RET.REL.NODEC R6 `(ucgeta) ;  /* 0xffffffec06547950 */ /* 0x001fea0003c3ffff */
        .weak           $__internal_1_$__cuda_sm3x_div_rn_noftz_f32_slowpath
        .type           $__internal_1_$__cuda_sm3x_div_rn_noftz_f32_slowpath,@function
        .size           $__internal_1_$__cuda_sm3x_div_rn_noftz_f32_slowpath,(.L_x_71 - $__internal_1_$__cuda_sm3x_div_rn_noftz_f32_slowpath)
$__internal_1_$__cuda_sm3x_div_rn_noftz_f32_slowpath:
[--C-:B------:R-:W-:Y:S01]  /*12b0*/  SHF.R.U32.HI R9, RZ, 0x17, R3.reuse ;  /* 0x00000017ff097819 */ /* 0x100fe20000011603 */
[----:B------:R-:W-:Y:S01]  /*12c0*/  BSSY.RECONVERGENT B1, `(.L_x_23) ;  /* 0x0000063000017945 */ /* 0x000fe20003800200 */
[----:B------:R-:W-:Y:S01]  /*12d0*/  SHF.R.U32.HI R8, RZ, 0x17, R0 ;  /* 0x00000017ff087819 */ /* 0x000fe20000011600 */
[----:B------:R-:W-:Y:S01]  /*12e0*/  IMAD.MOV.U32 R11, RZ, RZ, R3 ;  /* 0x000000ffff0b7224 */ /* 0x000fe200078e0003 */
[----:B------:R-:W-:Y:S02]  /*12f0*/  LOP3.LUT R9, R9, 0xff, RZ, 0xc0, !PT ;  /* 0x000000ff09097812 */ /* 0x000fe400078ec0ff */
[----:B------:R-:W-:-:S03]  /*1300*/  LOP3.LUT R14, R8, 0xff, RZ, 0xc0, !PT ;  /* 0x000000ff080e7812 */ /* 0x000fc600078ec0ff */
[----:B------:R-:W-:Y:S01]  /*1310*/  VIADD R12, R9, 0xffffffff ;  /* 0xffffffff090c7836 */ /* 0x000fe20000000000 */
[----:B------:R-:W-:-:S04]  /*1320*/  IADD3 R10, PT, PT, R14, -0x1, RZ ;  /* 0xffffffff0e0a7810 */ /* 0x000fc80007ffe0ff */
[----:B------:R-:W-:-:S04]  /*1330*/  ISETP.GT.U32.AND P0, PT, R12, 0xfd, PT ;  /* 0x000000fd0c00780c */ /* 0x000fc80003f04070 */
[----:B------:R-:W-:-:S13]  /*1340*/  ISETP.GT.U32.OR P0, PT, R10, 0xfd, P0 ;  /* 0x000000fd0a00780c */ /* 0x000fda0000704470 */
[----:B------:R-:W-:Y:S01]  /*1350*/  @!P0 MOV R8, RZ ;  /* 0x000000ff00088202 */ /* 0x000fe20000000f00 */
[----:B------:R-:W-:Y:S06]  /*1360*/  @!P0 BRA `(.L_x_24) ;  /* 0x00000000005c8947 */ /* 0x000fec0003800000 */
[----:B------:R-:W-:Y:S02]  /*1370*/  FSETP.GTU.FTZ.AND P0, PT, |R0|, +INF , PT ;  /* 0x7f8000000000780b */ /* 0x000fe40003f1c200 */
[----:B------:R-:W-:-:S04]  /*1380*/  FSETP.GTU.FTZ.AND P1, PT, |R3|, +INF , PT ;  /* 0x7f8000000300780b */ /* 0x000fc80003f3c200 */
[----:B------:R-:W-:-:S13]  /*1390*/  PLOP3.LUT P0, PT, P0, P1, PT, 0xf8, 0x8f ;  /* 0x00000000008f781c */ /* 0x000fda0000703f70 */
[----:B------:R-:W-:Y:S05]  /*13a0*/  @P0 BRA `(.L_x_25) ;  /* 0x00000004004c0947 */ /* 0x000fea0003800000 */
[----:B------:R-:W-:-:S13]  /*13b0*/  LOP3.LUT P0, RZ, R11, 0x7fffffff, R0, 0xc8, !PT ;  /* 0x7fffffff0bff7812 */ /* 0x000fda000780c800 */
[----:B------:R-:W-:Y:S05]  /*13c0*/  @!P0 BRA `(.L_x_26) ;  /* 0x00000004003c8947 */ /* 0x000fea0003800000 */
[C---:B------:R-:W-:Y:S02]  /*13d0*/  FSETP.NEU.FTZ.AND P2, PT, |R0|.reuse, +INF , PT ;  /* 0x7f8000000000780b */ /* 0x040fe40003f5d200 */
[----:B------:R-:W-:Y:S02]  /*13e0*/  FSETP.NEU.FTZ.AND P1, PT, |R3|, +INF , PT ;  /* 0x7f8000000300780b */ /* 0x000fe40003f3d200 */
[----:B------:R-:W-:-:S11]  /*13f0*/  FSETP.NEU.FTZ.AND P0, PT, |R0|, +INF , PT ;  /* 0x7f8000000000780b */ /* 0x000fd60003f1d200 */
[----:B------:R-:W-:Y:S05]  /*1400*/  @!P1 BRA !P2, `(.L_x_26) ;  /* 0x00000004002c9947 */ /* 0x000fea0005000000 */
[----:B------:R-:W-:-:S04]  /*1410*/  LOP3.LUT P2, RZ, R0, 0x7fffffff, RZ, 0xc0, !PT ;  /* 0x7fffffff00ff7812 */ /* 0x000fc8000784c0ff */
[----:B------:R-:W-:-:S13]  /*1420*/  PLOP3.LUT P1, PT, P1, P2, PT, 0x2f, 0xf2 ;  /* 0x0000000000f2781c */ /* 0x000fda0000f24577 */
[----:B------:R-:W-:Y:S05]  /*1430*/  @P1 BRA `(.L_x_27) ;  /* 0x0000000400181947 */ /* 0x000fea0003800000 */
[----:B------:R-:W-:-:S04]  /*1440*/  LOP3.LUT P1, RZ, R11, 0x7fffffff, RZ, 0xc0, !PT ;  /* 0x7fffffff0bff7812 */ /* 0x000fc8000782c0ff */
[----:B------:R-:W-:-:S13]  /*1450*/  PLOP3.LUT P0, PT, P0, P1, PT, 0x2f, 0xf2 ;  /* 0x0000000000f2781c */ /* 0x000fda0000702577 */
[----:B------:R-:W-:Y:S05]  /*1460*/  @P0 BRA `(.L_x_28) ;  /* 0x0000000400000947 */ /* 0x000fea0003800000 */
[----:B------:R-:W-:Y:S02]  /*1470*/  ISETP.GE.AND P0, PT, R10, RZ, PT ;  /* 0x000000ff0a00720c */ /* 0x000fe40003f06270 */
[----:B------:R-:W-:-:S11]  /*1480*/  ISETP.GE.AND P1, PT, R12, RZ, PT ;  /* 0x000000ff0c00720c */ /* 0x000fd60003f26270 */
[----:B------:R-:W-:Y:S01]  /*1490*/  @P0 IMAD.MOV.U32 R8, RZ, RZ, RZ ;  /* 0x000000ffff080224 */ /* 0x000fe200078e00ff */
[----:B------:R-:W-:Y:S01]  /*14a0*/  @!P0 MOV R8, 0xffffffc0 ;  /* 0xffffffc000088802 */ /* 0x000fe20000000f00 */
[----:B------:R-:W-:Y:S01]  /*14b0*/  @!P0 FFMA R0, R0, 1.84467440737095516160e+19, RZ ;  /* 0x5f80000000008823 */ /* 0x000fe200000000ff */
[----:B------:R-:W-:-:S03]  /*14c0*/  @!P1 FFMA R11, R3, 1.84467440737095516160e+19, RZ ;  /* 0x5f800000030b9823 */ /* 0x000fc600000000ff */
[----:B------:R-:W-:-:S07]  /*14d0*/  @!P1 VIADD R8, R8, 0x40 ;  /* 0x0000004008089836 */ /* 0x000fce0000000000 */
.L_x_24:
[----:B------:R-:W-:Y:S01]  /*14e0*/  LEA R10, R9, 0xc0800000, 0x17 ;  /* 0xc0800000090a7811 */ /* 0x000fe200078eb8ff */
[----:B------:R-:W-:Y:S03]  /*14f0*/  BSSY.RECONVERGENT B2, `(.L_x_29) ;  /* 0x0000036000027945 */ /* 0x000fe60003800200 */
[----:B------:R-:W-:Y:S01]  /*1500*/  IADD3 R11, PT, PT, -R10, R11, RZ ;  /* 0x0000000b0a0b7210 */ /* 0x000fe20007ffe1ff */
[----:B------:R-:W-:-:S03]  /*1510*/  VIADD R10, R14, 0xffffff81 ;  /* 0xffffff810e0a7836 */ /* 0x000fc60000000000 */
[----:B------:R0:W1:Y:S01]  /*1520*/  MUFU.RCP R12, R11 ;  /* 0x0000000b000c7308 */ /* 0x0000620000001000 */
[----:B------:R-:W-:Y:S01]  /*1530*/  FADD.FTZ R13, -R11, -RZ ;  /* 0x800000ff0b0d7221 */ /* 0x000fe20000010100 */
[C---:B------:R-:W-:Y:S01]  /*1540*/  IMAD R0, R10.reuse, -0x800000, R0 ;  /* 0xff8000000a007824 */ /* 0x040fe200078e0200 */
[----:B0-----:R-:W-:-:S04]  /*1550*/  IADD3 R11, PT, PT, R10, 0x7f, -R9 ;  /* 0x0000007f0a0b7810 */ /* 0x001fc80007ffe809 */
[----:B------:R-:W-:Y:S01]  /*1560*/  IADD3 R11, PT, PT, R11, R8, RZ ;  /* 0x000000080b0b7210 */ /* 0x000fe20007ffe0ff */
[----:B-1----:R-:W-:-:S04]  /*1570*/  FFMA R15, R12, R13, 1 ;  /* 0x3f8000000c0f7423 */ /* 0x002fc8000000000d */
[----:B------:R-:W-:-:S04]  /*1580*/  FFMA R17, R12, R15, R12 ;  /* 0x0000000f0c117223 */ /* 0x000fc8000000000c */
[----:B------:R-:W-:-:S04]  /*1590*/  FFMA R12, R0, R17, RZ ;  /* 0x00000011000c7223 */ /* 0x000fc800000000ff */
[----:B------:R-:W-:-:S04]  /*15a0*/  FFMA R15, R13, R12, R0 ;  /* 0x0000000c0d0f7223 */ /* 0x000fc80000000000 */
[----:B------:R-:W-:-:S04]  /*15b0*/  FFMA R12, R17, R15, R12 ;  /* 0x0000000f110c7223 */ /* 0x000fc8000000000c */
[----:B------:R-:W-:-:S04]  /*15c0*/  FFMA R13, R13, R12, R0 ;  /* 0x0000000c0d0d7223 */ /* 0x000fc80000000000 */
[----:B------:R-:W-:-:S05]  /*15d0*/  FFMA R0, R17, R13, R12 ;  /* 0x0000000d11007223 */ /* 0x000fca000000000c */
[----:B------:R-:W-:-:S04]  /*15e0*/  SHF.R.U32.HI R9, RZ, 0x17, R0 ;  /* 0x00000017ff097819 */ /* 0x000fc80000011600 */
[----:B------:R-:W-:-:S05]  /*15f0*/  LOP3.LUT R9, R9, 0xff, RZ, 0xc0, !PT ;  /* 0x000000ff09097812 */ /* 0x000fca00078ec0ff */
[----:B------:R-:W-:-:S05]  /*1600*/  IMAD.IADD R14, R9, 0x1, R11 ;  /* 0x00000001090e7824 */ /* 0x000fca00078e020b */
[----:B------:R-:W-:-:S04]  /*1610*/  IADD3 R8, PT, PT, R14, -0x1, RZ ;  /* 0xffffffff0e087810 */ /* 0x000fc80007ffe0ff */
[----:B------:R-:W-:-:S13]  /*1620*/  ISETP.GE.U32.AND P0, PT, R8, 0xfe, PT ;  /* 0x000000fe0800780c */ /* 0x000fda0003f06070 */
[----:B------:R-:W-:Y:S05]  /*1630*/  @!P0 BRA `(.L_x_30) ;  /* 0x0000000000808947 */ /* 0x000fea0003800000 */
[----:B------:R-:W-:-:S13]  /*1640*/  ISETP.GT.AND P0, PT, R14, 0xfe, PT ;  /* 0x000000fe0e00780c */ /* 0x000fda0003f04270 */
[----:B------:R-:W-:Y:S05]  /*1650*/  @P0 BRA `(.L_x_31) ;  /* 0x00000000006c0947 */ /* 0x000fea0003800000 */
[----:B------:R-:W-:-:S13]  /*1660*/  ISETP.GE.AND P0, PT, R14, 0x1, PT ;  /* 0x000000010e00780c */ /* 0x000fda0003f06270 */
[----:B------:R-:W-:Y:S05]  /*1670*/  @P0 BRA `(.L_x_32) ;  /* 0x0000000000740947 */ /* 0x000fea0003800000 */
[----:B------:R-:W-:Y:S02]  /*1680*/  ISETP.GE.AND P0, PT, R14, -0x18, PT ;  /* 0xffffffe80e00780c */ /* 0x000fe40003f06270 */
[----:B------:R-:W-:-:S11]  /*1690*/  LOP3.LUT R0, R0, 0x80000000, RZ, 0xc0, !PT ;  /* 0x8000000000007812 */ /* 0x000fd600078ec0ff */
[----:B------:R-:W-:Y:S05]  /*16a0*/  @!P0 BRA `(.L_x_32) ;  /* 0x0000000000688947 */ /* 0x000fea0003800000 */
[CCC-:B------:R-:W-:Y:S01]  /*16b0*/  FFMA.RZ R8, R17.reuse, R13.reuse, R12.reuse ;  /* 0x0000000d11087223 */ /* 0x1c0fe2000000c00c */
[C---:B------:R-:W-:Y:S02]  /*16c0*/  VIADD R11, R14.reuse, 0x20 ;  /* 0x000000200e0b7836 */ /* 0x040fe40000000000 */
[CCC-:B------:R-:W-:Y:S01]  /*16d0*/  FFMA.RM R9, R17.reuse, R13.reuse, R12.reuse ;  /* 0x0000000d11097223 */ /* 0x1c0fe2000000400c */
[----:B------:R-:W-:Y:S02]  /*16e0*/  ISETP.NE.AND P2, PT, R14, RZ, PT ;  /* 0x000000ff0e00720c */ /* 0x000fe40003f45270 */
[----:B------:R-:W-:Y:S01]  /*16f0*/  LOP3.LUT R10, R8, 0x7fffff, RZ, 0xc0, !PT ;  /* 0x007fffff080a7812 */ /* 0x000fe200078ec0ff */
[----:B------:R-:W-:Y:S01]  /*1700*/  FFMA.RP R8, R17, R13, R12 ;  /* 0x0000000d11087223 */ /* 0x000fe2000000800c */
[----:B------:R-:W-:Y:S02]  /*1710*/  ISETP.NE.AND P1, PT, R14, RZ, PT ;  /* 0x000000ff0e00720c */ /* 0x000fe40003f25270 */
[----:B------:R-:W-:-:S02]  /*1720*/  LOP3.LUT R10, R10, 0x800000, RZ, 0xfc, !PT ;  /* 0x008000000a0a7812 */ /* 0x000fc400078efcff */
[----:B------:R-:W-:Y:S02]  /*1730*/  IADD3 R12, PT, PT, -R14, RZ, RZ ;  /* 0x000000ff0e0c7210 */ /* 0x000fe40007ffe1ff */
[----:B------:R-:W-:Y:S02]  /*1740*/  SHF.L.U32 R11, R10, R11, RZ ;  /* 0x0000000b0a0b7219 */ /* 0x000fe400000006ff */
[----:B------:R-:W-:Y:S02]  /*1750*/  FSETP.NEU.FTZ.AND P0, PT, R8, R9, PT ;  /* 0x000000090800720b */ /* 0x000fe40003f1d000 */
[----:B------:R-:W-:Y:S02]  /*1760*/  SEL R9, R12, RZ, P2 ;  /* 0x000000ff0c097207 */ /* 0x000fe40001000000 */
[----:B------:R-:W-:Y:S02]  /*1770*/  ISETP.NE.AND P1, PT, R11, RZ, P1 ;  /* 0x000000ff0b00720c */ /* 0x000fe40000f25270 */
[----:B------:R-:W-:-:S02]  /*1780*/  SHF.R.U32.HI R9, RZ, R9, R10 ;  /* 0x00000009ff097219 */ /* 0x000fc4000001160a */
[----:B------:R-:W-:Y:S02]  /*1790*/  PLOP3.LUT P0, PT, P0, P1, PT, 0xf8, 0x8f ;  /* 0x00000000008f781c */ /* 0x000fe40000703f70 */
[----:B------:R-:W-:Y:S02]  /*17a0*/  SHF.R.U32.HI R11, RZ, 0x1, R9 ;  /* 0x00000001ff0b7819 */ /* 0x000fe40000011609 */
[----:B------:R-:W-:-:S04]  /*17b0*/  SEL R8, RZ, 0x1, !P0 ;  /* 0x00000001ff087807 */ /* 0x000fc80004000000 */
[----:B------:R-:W-:-:S04]  /*17c0*/  LOP3.LUT R8, R8, 0x1, R11, 0xf8, !PT ;  /* 0x0000000108087812 */ /* 0x000fc800078ef80b */
[----:B------:R-:W-:-:S05]  /*17d0*/  LOP3.LUT R8, R8, R9, RZ, 0xc0, !PT ;  /* 0x0000000908087212 */ /* 0x000fca00078ec0ff */
[----:B------:R-:W-:-:S05]  /*17e0*/  IMAD.IADD R11, R11, 0x1, R8 ;  /* 0x000000010b0b7824 */ /* 0x000fca00078e0208 */
[----:B------:R-:W-:Y:S01]  /*17f0*/  LOP3.LUT R0, R11, R0, RZ, 0xfc, !PT ;  /* 0x000000000b007212 */ /* 0x000fe200078efcff */
[----:B------:R-:W-:Y:S06]  /*1800*/  BRA `(.L_x_32) ;  /* 0x0000000000107947 */ /* 0x000fec0003800000 */
.L_x_31:
[----:B------:R-:W-:-:S04]  /*1810*/  LOP3.LUT R0, R0, 0x80000000, RZ, 0xc0, !PT ;  /* 0x8000000000007812 */ /* 0x000fc800078ec0ff */
[----:B------:R-:W-:Y:S01]  /*1820*/  LOP3.LUT R0, R0, 0x7f800000, RZ, 0xfc, !PT ;  /* 0x7f80000000007812 */ /* 0x000fe200078efcff */
[----:B------:R-:W-:Y:S06]  /*1830*/  BRA `(.L_x_32) ;  /* 0x0000000000047947 */ /* 0x000fec0003800000 */
.L_x_30:
[----:B------:R-:W-:-:S07]  /*1840*/  LEA R0, R11, R0, 0x17 ;  /* 0x000000000b007211 */ /* 0x000fce00078eb8ff */
.L_x_32:
[----:B------:R-:W-:Y:S05]  /*1850*/  BSYNC.RECONVERGENT B2 ;  /* 0x0000000000027941 */ /* 0x000fea0003800200 */
.L_x_29:
[----:B------:R-:W-:Y:S05]  /*1860*/  BRA `(.L_x_33) ;  /* 0x0000000000207947 */ /* 0x000fea0003800000 */
.L_x_28:
[----:B------:R-:W-:-:S04]  /*1870*/  LOP3.LUT R0, R11, 0x80000000, R0, 0x48, !PT ;  /* 0x800000000b007812 */ /* 0x000fc800078e4800 */
[----:B------:R-:W-:Y:S01]  /*1880*/  LOP3.LUT R0, R0, 0x7f800000, RZ, 0xfc, !PT ;  /* 0x7f80000000007812 */ /* 0x000fe200078efcff */
[----:B------:R-:W-:Y:S06]  /*1890*/  BRA `(.L_x_33) ;  /* 0x0000000000147947 */ /* 0x000fec0003800000 */
.L_x_27:
[----:B------:R-:W-:Y:S01]  /*18a0*/  LOP3.LUT R0, R11, 0x80000000, R0, 0x48, !PT ;  /* 0x800000000b007812 */ /* 0x000fe200078e4800 */
[----:B------:R-:W-:Y:S06]  /*18b0*/  BRA `(.L_x_33) ;  /* 0x00000000000c7947 */ /* 0x000fec0003800000 */
.L_x_26:
[----:B------:R-:W0:Y:S01]  /*18c0*/  MUFU.RSQ R0, -QNAN ;  /* 0xffc0000000007908 */ /* 0x000e220000001400 */
[----:B------:R-:W-:Y:S05]  /*18d0*/  BRA `(.L_x_33) ;  /* 0x0000000000047947 */ /* 0x000fea0003800000 */
.L_x_25:
[----:B------:R-:W-:-:S07]  /*18e0*/  FADD.FTZ R0, R0, R3 ;  /* 0x0000000300007221 */ /* 0x000fce0000010000 */
.L_x_33:
[----:B------:R-:W-:Y:S05]  /*18f0*/  BSYNC.RECONVERGENT B1 ;  /* 0x0000000000017941 */ /* 0x000fea0003800200 */
.L_x_23:
[----:B------:R-:W-:Y:S02]  /*1900*/  HFMA2 R9, -RZ, RZ, 0, 0 ;  /* 0x00000000ff097431 */ /* 0x000fe400000001ff */
[----:B------:R-:W-:-:S04]  /*1910*/  IMAD.MOV.U32 R8, RZ, RZ, R6 ;  /* 0x000000ffff087224 */ /* 0x000fc800078e0006 */
[----:B0-----:R-:W-:Y:S05]  /*1920*/  RET.REL.NODEC R8 `(ucgeta) ;  /* 0xffffffe408b47950 */ /* 0x001fea0003c3ffff */
.L_x_34:
[----:B------:R-:W-:-:S00]  /*1930*/  BRA `(.L_x_34) ;  /* 0xfffffffc00fc7947 */ /* 0x000fc0000383ffff */
[----:B------:R-:W-:-:S00]  /*1940*/  NOP ;  /* 0x0000000000007918 */ /* 0x000fc00000000000 */
        /* <DEDUP_REMOVED lines=11> */
.L_x_71:


//--------------------- .text.ucget               --------------------------
	.section	.text.ucget,"ax",@progbits
	.align	128
        .global         ucget
        .type           ucget,@function
        .size           ucget,(.L_x_73 - ucget)
        .other          ucget,@"STO_CUDA_ENTRY STV_DEFAULT"
ucget:
.text.ucget:
        /* <DEDUP_REMOVED lines=90> */
[----:B------:R-:W-:Y:S05]  /*05a0*/  CALL.REL.NOINC `($__internal_3_$__cuda_sm3x_div_rn_noftz_f32_slowpath) ;  /* 0x0000000c00247944 */ /* 0x000fea0003c00000 */
[----:B------:R-:W-:-:S07]  /*05b0*/  IMAD.MOV.U32 R3, RZ, RZ, R9 ;  /* 0x000000ffff037224 */ /* 0x000fce00078e0009 */
.L_x_36:
[----:B------:R-:W-:Y:S05]  /*05c0*/  BSYNC.RECONVERGENT B0 ;  /* 0x0000000000007941 */ /* 0x000fea0003800200 */
.L_x_35:
        /* <DEDUP_REMOVED lines=12> */
[----:B------:R-:W-:Y:S05]  /*0690*/  CALL.REL.NOINC `($__internal_2_$__cuda_sm20_rcp_rn_f32_slowpath) ;  /* 0x0000000800147944 */ /* 0x000fea0003c00000 */
[----:B------:R-:W-:Y:S01]  /*06a0*/  MOV R5, R9 ;  /* 0x0000000900057202 */ /* 0x000fe20000000f00 */
[----:B------:R-:W-:Y:S06]  /*06b0*/  BRA `(.L_x_38) ;  /* 0x0000000000107947 */ /* 0x000fec0003800000 */
.L_x_37:
[----:B------:R-:W0:Y:S02]  /*06c0*/  MUFU.RCP R5, R2 ;  /* 0x0000000200057308 */ /* 0x000e240000001000 */
[----:B0-----:R-:W-:-:S04]  /*06d0*/  FFMA R0, R5, R2, -1 ;  /* 0xbf80000005007423 */ /* 0x001fc80000000002 */
[----:B------:R-:W-:-:S04]  /*06e0*/  FADD.FTZ R0, -R0, -RZ ;  /* 0x800000ff00007221 */ /* 0x000fc80000010100 */
[----:B------:R-:W-:-:S07]  /*06f0*/  FFMA R5, R5, R0, R5 ;  /* 0x0000000005057223 */ /* 0x000fce0000000005 */
.L_x_38:
        /* <DEDUP_REMOVED lines=11> */
[----:B------:R-:W-:Y:S05]  /*07b0*/  CALL.REL.NOINC `($__internal_3_$__cuda_sm3x_div_rn_noftz_f32_slowpath) ;  /* 0x0000000800a07944 */ /* 0x000fea0003c00000 */
.L_x_40:
[----:B------:R-:W-:Y:S05]  /*07c0*/  BSYNC.RECONVERGENT B0 ;  /* 0x0000000000007941 */ /* 0x000fea0003800200 */
.L_x_39:
[----:B------:R-:W0:Y:S01]  /*07d0*/  LDC.64 R6, c[0x0][0x3b8] ;  /* 0x0000ee00ff067b82 */ /* 0x000e220000000a00 */
        /* <DEDUP_REMOVED lines=9> */
[----:B------:R-:W-:Y:S05]  /*0870*/  CALL.REL.NOINC `($__internal_2_$__cuda_sm20_rcp_rn_f32_slowpath) ;  /* 0x00000004009c7944 */ /* 0x000fea0003c00000 */
[----:B------:R-:W-:Y:S05]  /*0880*/  BRA `(.L_x_43) ;  /* 0x0000000000107947 */ /* 0x000fea0003800000 */
.L_x_42:
[----:B0-----:R-:W0:Y:S02]  /*0890*/  MUFU.RCP R9, R3 ;  /* 0x0000000300097308 */ /* 0x001e240000001000 */
[----:B0-----:R-:W-:-:S04]  /*08a0*/  FFMA R0, R9, R3, -1 ;  /* 0xbf80000009007423 */ /* 0x001fc80000000003 */
[----:B------:R-:W-:-:S04]  /*08b0*/  FADD.FTZ R0, -R0, -RZ ;  /* 0x800000ff00007221 */ /* 0x000fc80000010100 */
[----:B------:R-:W-:-:S07]  /*08c0*/  FFMA R9, R9, R0, R9 ;  /* 0x0000000009097223 */ /* 0x000fce0000000009 */
.L_x_43:
[----:B------:R-:W-:Y:S05]  /*08d0*/  BSYNC.RECONVERGENT B0 ;  /* 0x0000000000007941 */ /* 0x000fea0003800200 */
.L_x_41:
        /* <DEDUP_REMOVED lines=18> */
.L_x_44:
        /* <DEDUP_REMOVED lines=17> */
[----:B------:R-:W-:Y:S01]  /*0b10*/  MOV R6, 0xb40 ;  /* 0x00000b4000067802 */ /* 0x000fe20000000f00 */
[----:B0-----:R-:W-:-:S07]  /*0b20*/  IMAD.U32 R3, RZ, RZ, UR6 ;  /* 0x00000006ff037e24 */ /* 0x001fce000f8e00ff */
[----:B------:R-:W-:Y:S05]  /*0b30*/  CALL.REL.NOINC `($__internal_3_$__cuda_sm3x_div_rn_noftz_f32_slowpath) ;  /* 0x0000000400c07944 */ /* 0x000fea0003c00000 */
[----:B------:R-:W-:-:S07]  /*0b40*/  MOV R12, R9 ;  /* 0x00000009000c7202 */ /* 0x000fce0000000f00 */
.L_x_46:
[----:B------:R-:W-:Y:S05]  /*0b50*/  BSYNC.RECONVERGENT B0 ;  /* 0x0000000000007941 */ /* 0x000fea0003800200 */
.L_x_45:
[----:B------:R-:W-:Y:S01]  /*0b60*/  F2F.F64.F32 R6, R12 ;  /* 0x0000000c00067310 */ /* 0x000fe20000201800 */
[----:B------:R-:W-:Y:S07]  /*0b70*/  BSSY.RECONVERGENT B0, `(.L_x_47) ;  /* 0x0000010000007945 */ /* 0x000fee0003800200 */
[----:B------:R-:W0:Y:S02]  /*0b80*/  F2F.F64.F32 R8, R2 ;  /* 0x0000000200087310 */ /* 0x000e240000201800 */
[----:B0-----:R-:W-:-:S02]  /*0b90*/  DFMA R10, R8, 0.5, R6 ;  /* 0x3fe00000080a782b */ /* 0x001fc40000000006 */
[----:B------:R-:W-:-:S04]  /*0ba0*/  DFMA R6, R8, -0.5, R6 ;  /* 0xbfe000000806782b */ /* 0x000fc80000000006 */
[----:B------:R-:W0:Y:S08]  /*0bb0*/  F2F.F32.F64 R3, R10 ;  /* 0x0000000a00037310 */ /* 0x000e300000301000 */
[----:B------:R-:W1:Y:S08]  /*0bc0*/  F2F.F32.F64 R0, R6 ;  /* 0x0000000600007310 */ /* 0x000e700000301000 */
[----:B0-----:R-:W0:Y:S08]  /*0bd0*/  MUFU.RCP R14, R3 ;  /* 0x00000003000e7308 */ /* 0x001e300000001000 */
[----:B-1----:R-:W1:Y:S01]  /*0be0*/  FCHK P0, R0, R3 ;  /* 0x0000000300007302 */ /* 0x002e620000000000 */
[----:B0-----:R-:W-:-:S04]  /*0bf0*/  FFMA R9, -R3, R14, 1 ;  /* 0x3f80000003097423 */ /* 0x001fc8000000010e */
[----:B------:R-:W-:-:S04]  /*0c00*/  FFMA R9, R14, R9, R14 ;  /* 0x000000090e097223 */ /* 0x000fc8000000000e */
[----:B------:R-:W-:-:S04]  /*0c10*/  FFMA R8, R0, R9, RZ ;  /* 0x0000000900087223 */ /* 0x000fc800000000ff */
[----:B------:R-:W-:-:S04]  /*0c20*/  FFMA R12, -R3, R8, R0 ;  /* 0x00000008030c7223 */ /* 0x000fc80000000100 */
[----:B------:R-:W-:Y:S01]  /*0c30*/  FFMA R9, R9, R12, R8 ;  /* 0x0000000c09097223 */ /* 0x000fe20000000008 */
[----:B-1----:R-:W-:Y:S06]  /*0c40*/  @!P0 BRA `(.L_x_48) ;  /* 0x0000000000088947 */ /* 0x002fec0003800000 */
[----:B------:R-:W-:-:S07]  /*0c50*/  MOV R6, 0xc70 ;  /* 0x00000c7000067802 */ /* 0x000fce0000000f00 */
[----:B------:R-:W-:Y:S05]  /*0c60*/  CALL.REL.NOINC `($__internal_3_$__cuda_sm3x_div_rn_noftz_f32_slowpath) ;  /* 0x0000000400747944 */ /* 0x000fea0003c00000 */
.L_x_48:
[----:B------:R-:W-:Y:S05]  /*0c70*/  BSYNC.RECONVERGENT B0 ;  /* 0x0000000000007941 */ /* 0x000fea0003800200 */
.L_x_47:
[----:B------:R-:W0:Y:S01]  /*0c80*/  LDC.64 R6, c[0x0][0x398] ;  /* 0x0000e600ff067b82 */ /* 0x000e220000000a00 */
[----:B------:R-:W1:Y:S01]  /*0c90*/  MUFU.RCP R0, R3 ;  /* 0x0000000300007308 */ /* 0x000e620000001000 */
        /* <DEDUP_REMOVED lines=11> */
[----:B0-----:R-:W-:-:S07]  /*0d50*/  MOV R6, 0xd70 ;  /* 0x00000d7000067802 */ /* 0x001fce0000000f00 */
[----:B------:R-:W-:Y:S05]  /*0d60*/  CALL.REL.NOINC `($__internal_3_$__cuda_sm3x_div_rn_noftz_f32_slowpath) ;  /* 0x0000000400347944 */ /* 0x000fea0003c00000 */
[----:B------:R-:W-:-:S07]  /*0d70*/  IMAD.MOV.U32 R11, RZ, RZ, R9 ;  /* 0x000000ffff0b7224 */ /* 0x000fce00078e0009 */
.L_x_50:
[----:B------:R-:W-:Y:S05]  /*0d80*/  BSYNC.RECONVERGENT B0 ;  /* 0x0000000000007941 */ /* 0x000fea0003800200 */
.L_x_49:
[----:B0-----:R-:W0:Y:S01]  /*0d90*/  LDC.64 R6, c[0x0][0x3a0] ;  /* 0x0000e800ff067b82 */ /* 0x001e220000000a00 */
        /* <DEDUP_REMOVED lines=9> */
[----:B------:R-:W-:Y:S05]  /*0e30*/  CALL.REL.NOINC `($__internal_2_$__cuda_sm20_rcp_rn_f32_slowpath) ;  /* 0x00000000002c7944 */ /* 0x000fea0003c00000 */
[----:B------:R-:W-:Y:S01]  /*0e40*/  IMAD.MOV.U32 R5, RZ, RZ, R9 ;  /* 0x000000ffff057224 */ /* 0x000fe200078e0009 */
[----:B------:R-:W-:Y:S06]  /*0e50*/  BRA `(.L_x_53) ;  /* 0x0000000000107947 */ /* 0x000fec0003800000 */
.L_x_52:
[----:B------:R-:W1:Y:S02]  /*0e60*/  MUFU.RCP R5, R3 ;  /* 0x0000000300057308 */ /* 0x000e640000001000 */
[----:B-1----:R-:W-:-:S04]  /*0e70*/  FFMA R0, R3, R5, -1 ;  /* 0xbf80000003007423 */ /* 0x002fc80000000005 */
[----:B------:R-:W-:-:S04]  /*0e80*/  FADD.FTZ R0, -R0, -RZ ;  /* 0x800000ff00007221 */ /* 0x000fc80000010100 */
[----:B------:R-:W-:-:S07]  /*0e90*/  FFMA R5, R5, R0, R5 ;  /* 0x0000000005057223 */ /* 0x000fce0000000005 */
.L_x_53:
[----:B------:R-:W-:Y:S05]  /*0ea0*/  BSYNC.RECONVERGENT B0 ;  /* 0x0000000000007941 */ /* 0x000fea0003800200 */
.L_x_51:
[----:B------:R-:W1:Y:S02]  /*0eb0*/  LDC.64 R2, c[0x0][0x3a8] ;  /* 0x0000ea00ff027b82 */ /* 0x000e640000000a00 */
[----:B-1----:R-:W-:-:S05]  /*0ec0*/  IMAD.WIDE R2, R4, 0x4, R2 ;  /* 0x0000000404027825 */ /* 0x002fca00078e0202 */
[----:B------:R-:W-:Y:S01]  /*0ed0*/  STG.E desc[UR4][R2.64], R5 ;  /* 0x0000000502007986 */ /* 0x000fe2000c101904 */
[----:B------:R-:W-:Y:S05]  /*0ee0*/  EXIT ;  /* 0x000000000000794d */ /* 0x000fea0003800000 */
        .weak           $__internal_2_$__cuda_sm20_rcp_rn_f32_slowpath
        .type           $__internal_2_$__cuda_sm20_rcp_rn_f32_slowpath,@function
        .size           $__internal_2_$__cuda_sm20_rcp_rn_f32_slowpath,($__internal_3_$__cuda_sm3x_div_rn_noftz_f32_slowpath - $__internal_2_$__cuda_sm20_rcp_rn_f32_slowpath)
$__internal_2_$__cuda_sm20_rcp_rn_f32_slowpath:
        /* <DEDUP_REMOVED lines=15> */
.L_x_55:
[----:B------:R-:W-:-:S05]  /*0fe0*/  VIADD R13, R11, 0xffffff03 ;  /* 0xffffff030b0d7836 */ /* 0x000fca0000000000 */
[----:B------:R-:W-:-:S13]  /*0ff0*/  ISETP.GT.U32.AND P0, PT, R13, 0x1, PT ;  /* 0x000000010d00780c */ /* 0x000fda0003f04070 */
[----:B------:R-:W-:Y:S05]  /*1000*/  @P0 BRA `(.L_x_57) ;  /* 0x0000000000780947 */ /* 0x000fea0003800000 */
[----:B------:R-:W-:Y:S02]  /*1010*/  LOP3.LUT R2, R0, 0x7fffff, RZ, 0xc0, !PT ;  /* 0x007fffff00027812 */ /* 0x000fe400078ec0ff */
[----:B------:R-:W-:Y:S02]  /*1020*/  MOV R10, 0x3 ;  /* 0x00000003000a7802 */ /* 0x000fe40000000f00 */
        /* <DEDUP_REMOVED lines=11> */
[----:B------:R-:W-:-:S03]  /*10e0*/  LOP3.LUT R10, R10, R7, RZ, 0xc0, !PT ;  /* 0x000000070a0a7212 */ /* 0x000fc600078ec0ff */
[----:B------:R-:W-:Y:S01]  /*10f0*/  IMAD.MOV R8, RZ, RZ, -R8 ;  /* 0x000000ffff087224 */ /* 0x000fe200078e0a08 */
[----:B------:R-:W-:-:S04]  /*1100*/  SHF.R.U32.HI R10, RZ, R13, R10 ;  /* 0x0000000dff0a7219 */ /* 0x000fc8000001160a */
        /* <DEDUP_REMOVED lines=10> */
[----:B------:R-:W-:-:S04]  /*11b0*/  @!P0 VIADD R7, R7, 0x1 ;  /* 0x0000000107078836 */ /* 0x000fc80000000000 */
[----:B------:R-:W-:-:S05]  /*11c0*/  @!P1 IMAD.SHL.U32 R7, R7, 0x2, RZ ;  /* 0x0000000207079824 */ /* 0x000fca00078e00ff */
[----:B------:R-:W-:Y:S01]  /*11d0*/  LOP3.LUT R7, R7, 0x80000000, R0, 0xf8, !PT ;  /* 0x8000000007077812 */ /* 0x000fe200078ef800 */
[----:B------:R-:W-:Y:S06]  /*11e0*/  BRA `(.L_x_56) ;  /* 0x0000000000047947 */ /* 0x000fec0003800000 */
.L_x_57:
[----:B------:R0:W1:Y:S02]  /*11f0*/  MUFU.RCP R7, R0 ;  /* 0x0000000000077308 */ /* 0x0000640000001000 */
.L_x_56:
[----:B------:R-:W-:Y:S05]  /*1200*/  BSYNC.RECONVERGENT B1 ;  /* 0x0000000000017941 */ /* 0x000fea0003800200 */
.L_x_54:
[----:B-1----:R-:W-:Y:S01]  /*1210*/  MOV R9, R7 ;  /* 0x0000000700097202 */ /* 0x002fe20000000f00 */
[----:B------:R-:W-:-:S04]  /*1220*/  IMAD.MOV.U32 R7, RZ, RZ, 0x0 ;  /* 0x00000000ff077424 */ /* 0x000fc800078e00ff */
[----:B0-----:R-:W-:Y:S05]  /*1230*/  RET.REL.NODEC R6 `(ucget) ;  /* 0xffffffec06707950 */ /* 0x001fea0003c3ffff */
        .weak           $__internal_3_$__cuda_sm3x_div_rn_noftz_f32_slowpath
        .type           $__internal_3_$__cuda_sm3x_div_rn_noftz_f32_slowpath,@function
        .size           $__internal_3_$__cuda_sm3x_div_rn_noftz_f32_slowpath,(.L_x_73 - $__internal_3_$__cuda_sm3x_div_rn_noftz_f32_slowpath)
$__internal_3_$__cuda_sm3x_div_rn_noftz_f32_slowpath:
        /* <DEDUP_REMOVED lines=35> */
.L_x_59:
[----:B------:R-:W-:Y:S01]  /*1470*/  LEA R8, R14, 0xc0800000, 0x17 ;  /* 0xc08000000e087811 */ /* 0x000fe200078eb8ff */
[----:B------:R-:W-:Y:S03]  /*1480*/  BSSY.RECONVERGENT B2, `(.L_x_64) ;  /* 0x0000036000027945 */ /* 0x000fe60003800200 */
[----:B------:R-:W-:Y:S01]  /*1490*/  IADD3 R8, PT, PT, -R8, R9, RZ ;  /* 0x0000000908087210 */ /* 0x000fe20007ffe1ff */
[----:B------:R-:W-:-:S03]  /*14a0*/  VIADD R9, R12, 0xffffff81 ;  /* 0xffffff810c097836 */ /* 0x000fc60000000000 */
[----:B------:R-:W0:Y:S01]  /*14b0*/  MUFU.RCP R10, R8 ;  /* 0x00000008000a7308 */ /* 0x000e220000001000 */
[----:B------:R-:W-:Y:S01]  /*14c0*/  FADD.FTZ R11, -R8, -RZ ;  /* 0x800000ff080b7221 */ /* 0x000fe20000010100 */
[----:B------:R-:W-:-:S03]  /*14d0*/  IMAD R0, R9, -0x800000, R0 ;  /* 0xff80000009007824 */ /* 0x000fc600078e0200 */
[----:B0-----:R-:W-:-:S04]  /*14e0*/  FFMA R13, R10, R11, 1 ;  /* 0x3f8000000a0d7423 */ /* 0x001fc8000000000b */
[----:B------:R-:W-:-:S04]  /*14f0*/  FFMA R15, R10, R13, R10 ;  /* 0x0000000d0a0f7223 */ /* 0x000fc8000000000a */
[----:B------:R-:W-:-:S04]  /*1500*/  FFMA R10, R0, R15, RZ ;  /* 0x0000000f000a7223 */ /* 0x000fc800000000ff */
[----:B------:R-:W-:-:S04]  /*1510*/  FFMA R13, R11, R10, R0 ;  /* 0x0000000a0b0d7223 */ /* 0x000fc80000000000 */
[----:B------:R-:W-:Y:S01]  /*1520*/  FFMA R12, R15, R13, R10 ;  /* 0x0000000d0f0c7223 */ /* 0x000fe2000000000a */
[----:B------:R-:W-:-:S03]  /*1530*/  IADD3 R10, PT, PT, R9, 0x7f, -R14 ;  /* 0x0000007f090a7810 */ /* 0x000fc60007ffe80e */
[----:B------:R-:W-:Y:S01]  /*1540*/  FFMA R11, R11, R12, R0 ;  /* 0x0000000c0b0b7223 */ /* 0x000fe20000000000 */
[----:B------:R-:W-:-:S03]  /*1550*/  IADD3 R7, PT, PT, R10, R7, RZ ;  /* 0x000000070a077210 */ /* 0x000fc60007ffe0ff */
        /* <DEDUP_REMOVED lines=14> */
[-CC-:B------:R-:W-:Y:S01]  /*1640*/  FFMA.RZ R7, R15, R11.reuse, R12.reuse ;  /* 0x0000000b0f077223 */ /* 0x180fe2000000c00c */
[----:B------:R-:W-:Y:S02]  /*1650*/  VIADD R10, R13, 0x20 ;  /* 0x000000200d0a7836 */ /* 0x000fe40000000000 */
[-CC-:B------:R-:W-:Y:S01]  /*1660*/  FFMA.RM R8, R15, R11.reuse, R12.reuse ;  /* 0x0000000b0f087223 */ /* 0x180fe2000000400c */
        /* <DEDUP_REMOVED lines=19> */
.L_x_66:
[----:B------:R-:W-:-:S04]  /*17a0*/  LOP3.LUT R0, R0, 0x80000000, RZ, 0xc0, !PT ;  /* 0x8000000000007812 */ /* 0x000fc800078ec0ff */
[----:B------:R-:W-:Y:S01]  /*17b0*/  LOP3.LUT R0, R0, 0x7f800000, RZ, 0xfc, !PT ;  /* 0x7f80000000007812 */ /* 0x000fe200078efcff */
[----:B------:R-:W-:Y:S06]  /*17c0*/  BRA `(.L_x_67) ;  /* 0x0000000000047947 */ /* 0x000fec0003800000 */
.L_x_65:
[----:B------:R-:W-:-:S07]  /*17d0*/  LEA R0, R7, R0, 0x17 ;  /* 0x0000000007007211 */ /* 0x000fce00078eb8ff */
.L_x_67:
[----:B------:R-:W-:Y:S05]  /*17e0*/  BSYNC.RECONVERGENT B2 ;  /* 0x0000000000027941 */ /* 0x000fea0003800200 */
.L_x_64:
[----:B------:R-:W-:Y:S05]  /*17f0*/  BRA `(.L_x_68) ;  /* 0x0000000000207947 */ /* 0x000fea0003800000 */
.L_x_63:
[----:B------:R-:W-:-:S04]  /*1800*/  LOP3.LUT R0, R9, 0x80000000, R0, 0x48, !PT ;  /* 0x8000000009007812 */ /* 0x000fc800078e4800 */
[----:B------:R-:W-:Y:S01]  /*1810*/  LOP3.LUT R0, R0, 0x7f800000, RZ, 0xfc, !PT ;  /* 0x7f80000000007812 */ /* 0x000fe200078efcff */
[----:B------:R-:W-:Y:S06]  /*1820*/  BRA `(.L_x_68) ;  /* 0x0000000000147947 */ /* 0x000fec0003800000 */
.L_x_62:
[----:B------:R-:W-:Y:S01]  /*1830*/  LOP3.LUT R0, R9, 0x80000000, R0, 0x48, !PT ;  /* 0x8000000009007812 */ /* 0x000fe200078e4800 */
[----:B------:R-:W-:Y:S06]  /*1840*/  BRA `(.L_x_68) ;  /* 0x00000000000c7947 */ /* 0x000fec0003800000 */
.L_x_61:
[----:B------:R-:W0:Y:S01]  /*1850*/  MUFU.RSQ R0, -QNAN ;  /* 0xffc0000000007908 */ /* 0x000e220000001400 */
[----:B------:R-:W-:Y:S05]  /*1860*/  BRA `(.L_x_68) ;  /* 0x0000000000047947 */ /* 0x000fea0003800000 */
.L_x_60:
[----:B------:R-:W-:-:S07]  /*1870*/  FADD.FTZ R0, R0, R3 ;  /* 0x0000000300007221 */ /* 0x000fce0000010000 */
.L_x_68:
[----:B------:R-:W-:Y:S05]  /*1880*/  BSYNC.RECONVERGENT B1 ;  /* 0x0000000000017941 */ /* 0x000fea0003800200 */
.L_x_58:
[----:B------:R-:W-:Y:S02]  /*1890*/  HFMA2 R7, -RZ, RZ, 0, 0 ;  /* 0x00000000ff077431 */ /* 0x000fe400000001ff */
[----:B0-----:R-:W-:Y:S02]  /*18a0*/  IMAD.MOV.U32 R9, RZ, RZ, R0 ;  /* 0x000000ffff097224 */ /* 0x001fe400078e0000 */
[----:B------:R-:W-:Y:S05]  /*18b0*/  RET.REL.NODEC R6 `(ucget) ;  /* 0xffffffe406d07950 */ /* 0x000fea0003c3ffff */
.L_x_69:
        /* <DEDUP_REMOVED lines=12> */
.L_x_73:


//--------------------- .nv.shared.reserved.0     --------------------------
	.section	.nv.shared.reserved.0,"aw",@nobits
	.weak		__nv_reservedSMEM_offset_0_alias
	.size		__nv_reservedSMEM_offset_0_alias, 0, 64
	.other		__nv_reservedSMEM_offset_0_alias,@"STO_CUDA_RESERVED_SHARED STV_DEFAULT"
__nv_reservedSMEM_offset_0_alias:
	.zero		0
	.zero		64


//--------------------- .nv.constant0.ucgeta      --------------------------
	.section	.nv.constant0.ucgeta,"a",@progbits
	.sectionflags	@""
	.align	4
.nv.constant0.ucgeta:
	.zero		988


//--------------------- .nv.constant0.ucget       --------------------------
	.section	.nv.constant0.ucget,"a",@progbits
	.sectionflags	@""
	.align	4
.nv.constant0.ucget:
	.zero		988


//--------------------- SYMBOLS --------------------------

	.type		.nv.reservedSmem.offset0,@object
	.size		.nv.reservedSmem.offset0,0x4
